	.headerflags	@"EF_CUDA_TEXMODE_UNIFIED EF_CUDA_64BIT_ADDRESS EF_CUDA_ACCELERATORS EF_CUDA_SM90 EF_CUDA_VIRTUAL_SM(EF_CUDA_SM90)"
	.elftype	@"ET_EXEC"


//--------------------- .nv.info                  --------------------------
	.section	.nv.info,"",@"SHT_CUDA_INFO"
	.align	4


	//----- nvinfo : EIATTR_REGCOUNT
	.align		4
        /*0000*/ 	.byte	0x04, 0x2f
        /*0002*/ 	.short	(.L_3 - .L_2)
	.align		4
.L_2:
        /*0004*/ 	.word	index@(triton_poi_fused_cat_2)
        /*0008*/ 	.word	0x00000020


	//----- nvinfo : EIATTR_MIN_STACK_SIZE
	.align		4
.L_3:
        /*000c*/ 	.byte	0x04, 0x12
        /*000e*/ 	.short	(.L_5 - .L_4)
	.align		4
.L_4:
        /*0010*/ 	.word	index@(triton_poi_fused_cat_2)
        /*0014*/ 	.word	0x00000020


	//----- nvinfo : EIATTR_FRAME_SIZE
	.align		4
.L_5:
        /*0018*/ 	.byte	0x04, 0x11
        /*001a*/ 	.short	(.L_7 - .L_6)
	.align		4
.L_6:
        /*001c*/ 	.word	index@(triton_poi_fused_cat_2)
        /*0020*/ 	.word	0x00000020


	//----- nvinfo : EIATTR_MIN_STACK_SIZE
	.align		4
.L_7:
        /*0024*/ 	.byte	0x04, 0x12
        /*0026*/ 	.short	(.L_9 - .L_8)
	.align		4
.L_8:
        /*0028*/ 	.word	index@(triton_poi_fused_cat_2)
        /*002c*/ 	.word	0x00000020
.L_9:


//--------------------- .nv.info.triton_poi_fused_cat_2 --------------------------
	.section	.nv.info.triton_poi_fused_cat_2,"",@"SHT_CUDA_INFO"
	.sectionflags	@""
	.align	4


	//----- nvinfo : EIATTR_CUDA_API_VERSION
	.align		4
        /*0000*/ 	.byte	0x04, 0x37
        /*0002*/ 	.short	(.L_11 - .L_10)
.L_10:
        /*0004*/ 	.word	0x0000007c


	//----- nvinfo : EIATTR_KPARAM_INFO
	.align		4
.L_11:
        /*0008*/ 	.byte	0x04, 0x17
        /*000a*/ 	.short	(.L_13 - .L_12)
.L_12:
        /*000c*/ 	.word	0x00000000
        /*0010*/ 	.short	0x0003
        /*0012*/ 	.short	0x0018
        /*0014*/ 	.byte	0x00, 0xf0, 0x11, 0x00


	//----- nvinfo : EIATTR_KPARAM_INFO
	.align		4
.L_13:
        /*0018*/ 	.byte	0x04, 0x17
        /*001a*/ 	.short	(.L_15 - .L_14)
.L_14:
        /*001c*/ 	.word	0x00000000
        /*0020*/ 	.short	0x0002
        /*0022*/ 	.short	0x0010
        /*0024*/ 	.byte	0x00, 0xf4, 0x21, 0x00


	//----- nvinfo : EIATTR_KPARAM_INFO
	.align		4
.L_15:
        /*0028*/ 	.byte	0x04, 0x17
        /*002a*/ 	.short	(.L_17 - .L_16)
.L_16:
        /*002c*/ 	.word	0x00000000
        /*0030*/ 	.short	0x0001
        /*0032*/ 	.short	0x0008
        /*0034*/ 	.byte	0x00, 0xf4, 0x21, 0x00


	//----- nvinfo : EIATTR_KPARAM_INFO
	.align		4
.L_17:
        /*0038*/ 	.byte	0x04, 0x17
        /*003a*/ 	.short	(.L_19 - .L_18)
.L_18:
        /*003c*/ 	.word	0x00000000
        /*0040*/ 	.short	0x0000
        /*0042*/ 	.short	0x0000
        /*0044*/ 	.byte	0x00, 0xf4, 0x21, 0x00


	//----- nvinfo : EIATTR_SPARSE_MMA_MASK
	.align		4
.L_19:
        /*0048*/ 	.byte	0x03, 0x50
        /*004a*/ 	.short	0x0000


	//----- nvinfo : EIATTR_MAXREG_COUNT
	.align		4
        /*004c*/ 	.byte	0x03, 0x1b
        /*004e*/ 	.short	0x00ff


	//----- nvinfo : EIATTR_EXIT_INSTR_OFFSETS
	.align		4
        /*0050*/ 	.byte	0x04, 0x1c
        /*0052*/ 	.short	(.L_21 - .L_20)


	//   ....[0]....
.L_20:
        /*0054*/ 	.word	0x00004b40


	//----- nvinfo : EIATTR_REQNTID
	.align		4
.L_21:
        /*0058*/ 	.byte	0x04, 0x10
        /*005a*/ 	.short	(.L_23 - .L_22)
.L_22:
        /*005c*/ 	.word	0x00000080
        /*0060*/ 	.word	0x00000001
        /*0064*/ 	.word	0x00000001


	//----- nvinfo : EIATTR_CRS_STACK_SIZE
	.align		4
.L_23:
        /*0068*/ 	.byte	0x04, 0x1e
        /*006a*/ 	.short	(.L_25 - .L_24)
.L_24:
        /*006c*/ 	.word	0x00000000


	//----- nvinfo : EIATTR_CBANK_PARAM_SIZE
	.align		4
.L_25:
        /*0070*/ 	.byte	0x03, 0x19
        /*0072*/ 	.short	0x001c


	//----- nvinfo : EIATTR_PARAM_CBANK
	.align		4
        /*0074*/ 	.byte	0x04, 0x0a
        /*0076*/ 	.short	(.L_27 - .L_26)
	.align		4
.L_26:
        /*0078*/ 	.word	index@(.nv.constant0.triton_poi_fused_cat_2)
        /*007c*/ 	.short	0x0210
        /*007e*/ 	.short	0x001c


	//----- nvinfo : EIATTR_SW_WAR
	.align		4
.L_27:
        /*0080*/ 	.byte	0x04, 0x36
        /*0082*/ 	.short	(.L_29 - .L_28)
.L_28:
        /*0084*/ 	.word	0x00000008
.L_29:


//--------------------- .nv.callgraph             --------------------------
	.section	.nv.callgraph,"",@"SHT_CUDA_CALLGRAPH"
	.align	4
	.sectionentsize	8
	.align		4
        /*0000*/ 	.word	0x00000000
	.align		4
        /*0004*/ 	.word	0xffffffff
	.align		4
        /*0008*/ 	.word	0x00000000
	.align		4
        /*000c*/ 	.word	0xfffffffe
	.align		4
        /*0010*/ 	.word	0x00000000
	.align		4
        /*0014*/ 	.word	0xfffffffd
	.align		4
        /*0018*/ 	.word	0x00000000
	.align		4
        /*001c*/ 	.word	0xfffffffc


//--------------------- .nv.constant4             --------------------------
	.section	.nv.constant4,"a",@progbits
	.align	8
	.align		8
.nv.constant4:
        /*0000*/ 	.dword	_$_str
	.align		8
        /*0008*/ 	.dword	__cudart_i2opi_f


//--------------------- .text.triton_poi_fused_cat_2 --------------------------
	.section	.text.triton_poi_fused_cat_2,"ax",@progbits
	.align	128
        .global         triton_poi_fused_cat_2
        .type           triton_poi_fused_cat_2,@function
        .size           triton_poi_fused_cat_2,(.L_x_41 - triton_poi_fused_cat_2)
        .other          triton_poi_fused_cat_2,@"STO_CUDA_ENTRY STV_DEFAULT"
triton_poi_fused_cat_2:
.text.triton_poi_fused_cat_2:
[----:B------:R-:W0:Y:S01]  /*0000*/  LDC R1, c[0x0][0x28] ;  /* 0x00000a00ff017b82 */ /* 0x000e220000000800 */
[----:B------:R-:W1:Y:S07]  /*0010*/  S2R R0, SR_TID.X ;  /* 0x0000000000007919 */ /* 0x000e6e0000002100 */
[----:B------:R-:W2:Y:S01]  /*0020*/  LDC.64 R4, c[0x0][0x210] ;  /* 0x00008400ff047b82 */ /* 0x000ea20000000a00 */
[----:B------:R-:W-:Y:S01]  /*0030*/  IMAD.MOV.U32 R21, RZ, RZ, RZ ;  /* 0x000000ffff157224 */ /* 0x000fe200078e00ff */
[----:B------:R-:W-:Y:S01]  /*0040*/  ULDC.64 UR4, c[0x0][0x208] ;  /* 0x0000820000047ab9 */ /* 0x000fe20000000a00 */
[----:B------:R-:W3:Y:S01]  /*0050*/  S2R R3, SR_CTAID.X ;  /* 0x0000000000037919 */ /* 0x000ee20000002500 */
[----:B0-----:R-:W-:-:S02]  /*0060*/  VIADD R1, R1, 0xffffffe0 ;  /* 0xffffffe001017836 */ /* 0x001fc40000000000 */
[----:B-1----:R-:W-:Y:S01]  /*0070*/  IMAD.SHL.U32 R0, R0, 0x2, RZ ;  /* 0x0000000200007824 */ /* 0x002fe200078e00ff */
[----:B---3--:R-:W-:-:S04]  /*0080*/  SHF.R.S32.HI R2, RZ, 0x17, R3 ;  /* 0x00000017ff027819 */ /* 0x008fc80000011403 */
[----:B------:R-:W-:-:S05]  /*0090*/  LOP3.LUT R0, R0, 0xfe, RZ, 0xc0, !PT ;  /* 0x000000fe00007812 */ /* 0x000fca00078ec0ff */
[----:B------:R-:W-:Y:S01]  /*00a0*/  IMAD R6, R3, 0x100, R0 ;  /* 0x0000010003067824 */ /* 0x000fe200078e0200 */
[----:B------:R-:W-:Y:S01]  /*00b0*/  SGXT R0, R2, 0x1 ;  /* 0x000000010200781a */ /* 0x000fe20000000200 */
[----:B------:R-:W-:-:S03]  /*00c0*/  IMAD.MOV.U32 R2, RZ, RZ, RZ ;  /* 0x000000ffff027224 */ /* 0x000fc600078e00ff */
[----:B------:R-:W-:Y:S02]  /*00d0*/  IADD3 R3, R6, 0x1, RZ ;  /* 0x0000000106037810 */ /* 0x000fe40007ffe0ff */
[----:B------:R-:W-:Y:S02]  /*00e0*/  SHF.R.S32.HI R7, RZ, 0x1f, R6 ;  /* 0x0000001fff077819 */ /* 0x000fe40000011406 */
[----:B------:R-:W-:Y:S02]  /*00f0*/  LEA.HI R0, R0, R3, RZ, 0x7 ;  /* 0x0000000300007211 */ /* 0x000fe400078f38ff */
[----:B------:R-:W-:Y:S02]  /*0100*/  LEA.HI R9, R7, R6, RZ, 0x7 ;  /* 0x0000000607097211 */ /* 0x000fe400078f38ff */
[----:B------:R-:W-:Y:S02]  /*0110*/  LOP3.LUT R0, R0, 0xffffff80, RZ, 0xc0, !PT ;  /* 0xffffff8000007812 */ /* 0x000fe400078ec0ff */
[----:B------:R-:W-:-:S02]  /*0120*/  LOP3.LUT R7, R9, 0xffffff80, RZ, 0xc0, !PT ;  /* 0xffffff8009077812 */ /* 0x000fc400078ec0ff */
[----:B------:R-:W-:Y:S01]  /*0130*/  SHF.R.S32.HI R9, RZ, 0x7, R9 ;  /* 0x00000007ff097819 */ /* 0x000fe20000011409 */
[----:B------:R-:W-:Y:S01]  /*0140*/  IMAD.IADD R3, R3, 0x1, -R0 ;  /* 0x0000000103037824 */ /* 0x000fe200078e0a00 */
[----:B------:R-:W-:-:S03]  /*0150*/  IADD3 R8, R6, -R7, RZ ;  /* 0x8000000706087210 */ /* 0x000fc60007ffe0ff */
[----:B--2---:R-:W-:Y:S01]  /*0160*/  IMAD.WIDE R4, R9, 0x4, R4 ;  /* 0x0000000409047825 */ /* 0x004fe200078e0204 */
[----:B------:R-:W-:Y:S02]  /*0170*/  LOP3.LUT R10, R3, 0x80, RZ, 0xc0, !PT ;  /* 0x00000080030a7812 */ /* 0x000fe400078ec0ff */
[----:B------:R-:W-:Y:S02]  /*0180*/  ISETP.GE.AND P0, PT, R8, 0x40, PT ;  /* 0x000000400800780c */ /* 0x000fe40003f06270 */
[----:B------:R-:W-:-:S04]  /*0190*/  LEA.HI R10, R10, R3, RZ, 0x19 ;  /* 0x000000030a0a7211 */ /* 0x000fc800078fc8ff */
[----:B------:R-:W-:-:S05]  /*01a0*/  LOP3.LUT R0, R10, 0xfe, RZ, 0xc0, !PT ;  /* 0x000000fe0a007812 */ /* 0x000fca00078ec0ff */
[----:B------:R-:W-:Y:S02]  /*01b0*/  IMAD.MOV R0, RZ, RZ, -R0 ;  /* 0x000000ffff007224 */ /* 0x000fe400078e0a00 */
[----:B------:R0:W5:Y:S03]  /*01c0*/  @!P0 LDG.E.EL R2, desc[UR4][R4.64] ;  /* 0x0000000404028981 */ /* 0x000166000c2e1900 */
[----:B------:R-:W-:-:S05]  /*01d0*/  PRMT R0, R0, 0x7710, RZ ;  /* 0x0000771000007816 */ /* 0x000fca00000000ff */
[----:B------:R-:W-:-:S05]  /*01e0*/  IMAD.IADD R0, R3, 0x1, R0 ;  /* 0x0000000103007824 */ /* 0x000fca00078e0200 */
[----:B------:R-:W-:-:S04]  /*01f0*/  PRMT R7, R0, 0x8880, RZ ;  /* 0x0000888000077816 */ /* 0x000fc800000000ff */
[----:B------:R-:W-:-:S13]  /*0200*/  ISETP.LT.AND P1, PT, R7, 0x1, !P0 ;  /* 0x000000010700780c */ /* 0x000fda0004721270 */
[----:B------:R0:W5:Y:S01]  /*0210*/  @P1 LDG.E.EL R21, desc[UR4][R4.64] ;  /* 0x0000000404151981 */ /* 0x000162000c2e1900 */
[----:B------:R-:W-:-:S04]  /*0220*/  PRMT R0, R8, 0x8880, RZ ;  /* 0x0000888008007816 */ /* 0x000fc800000000ff */
[----:B------:R-:W-:Y:S02]  /*0230*/  PRMT R0, R0, 0x7710, RZ ;  /* 0x0000771000007816 */ /* 0x000fe400000000ff */
[----:B------:R-:W-:Y:S02]  /*0240*/  PRMT R12, R8, 0x8880, RZ ;  /* 0x00008880080c7816 */ /* 0x000fe400000000ff */
[----:B------:R-:W-:Y:S02]  /*0250*/  SHF.R.U32.HI R11, RZ, 0xa, R0 ;  /* 0x0000000aff0b7819 */ /* 0x000fe40000011600 */
[----:B------:R-:W-:Y:S02]  /*0260*/  SHF.R.S32.HI R0, RZ, 0x1, R12 ;  /* 0x00000001ff007819 */ /* 0x000fe4000001140c */
[----:B------:R-:W-:-:S05]  /*0270*/  LOP3.LUT R11, R11, 0x1f, RZ, 0xc0, !PT ;  /* 0x0000001f0b0b7812 */ /* 0x000fca00078ec0ff */
[----:B------:R-:W-:-:S05]  /*0280*/  IMAD.IADD R11, R0, 0x1, R11 ;  /* 0x00000001000b7824 */ /* 0x000fca00078e020b */
[----:B------:R-:W-:Y:S01]  /*0290*/  LOP3.LUT R11, R11, 0xe0, RZ, 0xc0, !PT ;  /* 0x000000e00b0b7812 */ /* 0x000fe200078ec0ff */
[----:B------:R-:W-:-:S04]  /*02a0*/  HFMA2.MMA R12, -RZ, RZ, 1.2822265625, -66.875 ;  /* 0x3d21d42eff0c7435 */ /* 0x000fc800000001ff */
[----:B------:R-:W-:-:S05]  /*02b0*/  IMAD.MOV R13, RZ, RZ, -R11 ;  /* 0x000000ffff0d7224 */ /* 0x000fca00078e0a0b */
[----:B------:R-:W-:Y:S01]  /*02c0*/  PRMT R13, R13, 0x7710, RZ ;  /* 0x000077100d0d7816 */ /* 0x000fe200000000ff */
[----:B------:R-:W-:-:S04]  /*02d0*/  IMAD.MOV.U32 R11, RZ, RZ, 0x3b18f0fe ;  /* 0x3b18f0feff0b7424 */ /* 0x000fc800078e00ff */
[----:B------:R-:W-:Y:S02]  /*02e0*/  IMAD.IADD R0, R0, 0x1, R13 ;  /* 0x0000000100007824 */ /* 0x000fe400078e020d */
[----:B------:R-:W-:Y:S01]  /*02f0*/  FFMA.FTZ R11, R12, R11, 0.01249298732727766037 ;  /* 0x3c4caf630c0b7423 */ /* 0x000fe2000001000b */
[----:B------:R-:W-:Y:S01]  /*0300*/  MOV R16, 0x3ee20000 ;  /* 0x3ee2000000107802 */ /* 0x000fe20000000f00 */
[----:B------:R-:W-:Y:S01]  /*0310*/  IMAD.MOV.U32 R13, RZ, RZ, 0x3e620000 ;  /* 0x3e620000ff0d7424 */ /* 0x000fe200078e00ff */
[----:B------:R-:W-:Y:S01]  /*0320*/  PRMT R18, R0, 0x8880, RZ ;  /* 0x0000888000127816 */ /* 0x000fe200000000ff */
[----:B------:R-:W-:Y:S02]  /*0330*/  FFMA.FTZ R11, R11, R12, 0.083333469927310943604 ;  /* 0x3daaaabd0b0b7423 */ /* 0x000fe4000001000c */
[----:B------:R-:W-:Y:S02]  /*0340*/  FFMA R0, R16, -0.4503078162670135498, R13 ;  /* 0xbee68ebf10007823 */ /* 0x000fe4000000000d */
[----:B------:R-:W-:-:S02]  /*0350*/  IMAD.SHL.U32 R18, R18, 0x2, RZ ;  /* 0x0000000212127824 */ /* 0x000fc400078e00ff */
[----:B------:R-:W-:Y:S01]  /*0360*/  FMUL.FTZ R11, R11, 0.039508990943431854248 ;  /* 0x3d21d42e0b0b7820 */ /* 0x000fe20000410000 */
[----:B------:R-:W-:-:S03]  /*0370*/  FADD R12, R0, R0 ;  /* 0x00000000000c7221 */ /* 0x000fc60000000000 */
[----:B------:R-:W-:Y:S01]  /*0380*/  FMUL.FTZ R11, R11, 0.19876869022846221924 ;  /* 0x3e4b8a050b0b7820 */ /* 0x000fe20000410000 */
[----:B------:R-:W-:Y:S01]  /*0390*/  I2FP.F32.S32 R0, R18 ;  /* 0x0000001200007245 */ /* 0x000fe20000201400 */
[----:B------:R-:W-:Y:S02]  /*03a0*/  FFMA.FTZ R13, R13, -0.19876869022846221924, R12 ;  /* 0xbe4b8a050d0d7823 */ /* 0x000fe4000001000c */
[----:B------:R-:W-:Y:S02]  /*03b0*/  FFMA R14, R16, 0.4503078162670135498, R11 ;  /* 0x3ee68ebf100e7823 */ /* 0x000fe4000000000b */
[----:B------:R-:W-:Y:S02]  /*03c0*/  FMUL R12, R0, 0.5 ;  /* 0x3f000000000c7820 */ /* 0x000fe40000400000 */
[----:B------:R-:W-:Y:S01]  /*03d0*/  FFMA R16, R16, 0.4503078162670135498, -R14 ;  /* 0x3ee68ebf10107823 */ /* 0x000fe2000000080e */
[----:B------:R-:W-:-:S03]  /*03e0*/  FMUL.FTZ R13, R13, 0.4503078162670135498 ;  /* 0x3ee68ebf0d0d7820 */ /* 0x000fc60000410000 */
[----:B------:R-:W1:Y:S01]  /*03f0*/  FRND.FTZ.FLOOR R12, R12 ;  /* 0x0000000c000c7307 */ /* 0x000e620000215000 */
[----:B------:R-:W-:-:S04]  /*0400*/  FADD R16, R11, R16 ;  /* 0x000000100b107221 */ /* 0x000fc80000000000 */
[----:B------:R-:W-:-:S04]  /*0410*/  FADD R13, R13, R16 ;  /* 0x000000100d0d7221 */ /* 0x000fc80000000000 */
[----:B------:R-:W-:-:S04]  /*0420*/  FADD R15, R14, R13 ;  /* 0x0000000d0e0f7221 */ /* 0x000fc80000000000 */
[----:B------:R-:W-:Y:S01]  /*0430*/  FADD R11, R15, 9.010894775390625 ;  /* 0x41102ca00f0b7421 */ /* 0x000fe20000000000 */
[----:B-1----:R-:W-:Y:S01]  /*0440*/  FADD R0, R12, R12 ;  /* 0x0000000c0c007221 */ /* 0x002fe20000000000 */
[----:B------:R-:W-:Y:S02]  /*0450*/  FADD R14, R14, -R15 ;  /* 0x8000000f0e0e7221 */ /* 0x000fe40000000000 */
[----:B------:R-:W-:Y:S01]  /*0460*/  FADD R16, -R11, 9.010894775390625 ;  /* 0x41102ca00b107421 */ /* 0x000fe20000000100 */
[----:B------:R-:W-:Y:S01]  /*0470*/  FMUL R0, R0, 0.015625 ;  /* 0x3c80000000007820 */ /* 0x000fe20000400000 */
[----:B------:R-:W-:Y:S02]  /*0480*/  FADD R14, R13, R14 ;  /* 0x0000000e0d0e7221 */ /* 0x000fe40000000000 */
[----:B------:R-:W-:Y:S01]  /*0490*/  FADD R15, R15, R16 ;  /* 0x000000100f0f7221 */ /* 0x000fe20000000000 */
[----:B------:R-:W-:Y:S01]  /*04a0*/  FADD.FTZ R25, |R0|, -RZ ;  /* 0x800000ff00197221 */ /* 0x000fe20000010200 */
[----:B------:R-:W-:-:S02]  /*04b0*/  PRMT R12, R10, 0x8880, RZ ;  /* 0x000088800a0c7816 */ /* 0x000fc400000000ff */
[----:B------:R-:W-:Y:S01]  /*04c0*/  FADD R14, R14, R15 ;  /* 0x0000000f0e0e7221 */ /* 0x000fe20000000000 */
[----:B------:R-:W-:Y:S01]  /*04d0*/  FMUL R13, R0, 0.0001220703125 ;  /* 0x39000000000d7820 */ /* 0x000fe20000400000 */
[----:B------:R-:W-:Y:S02]  /*04e0*/  FSETP.GT.AND P2, PT, R25, 9.99999979021476795361e+33, PT ;  /* 0x77f684df1900780b */ /* 0x000fe40003f44000 */
[----:B------:R-:W-:Y:S01]  /*04f0*/  FADD R14, R14, 1.8571887267171405256e-05 ;  /* 0x379bcad30e0e7421 */ /* 0x000fe20000000000 */
[----:B------:R-:W-:Y:S02]  /*0500*/  PRMT R12, R12, 0x7710, RZ ;  /* 0x000077100c0c7816 */ /* 0x000fe400000000ff */
[----:B------:R-:W-:Y:S01]  /*0510*/  PRMT R16, R10, 0x8880, RZ ;  /* 0x000088800a107816 */ /* 0x000fe200000000ff */
[----:B------:R-:W-:Y:S01]  /*0520*/  FADD R10, R11, R14 ;  /* 0x0000000e0b0a7221 */ /* 0x000fe20000000000 */
[----:B------:R-:W-:Y:S02]  /*0530*/  FSEL R15, R13, R0, P2 ;  /* 0x000000000d0f7208 */ /* 0x000fe40001000000 */
[----:B------:R-:W-:Y:S01]  /*0540*/  SHF.R.U32.HI R13, RZ, 0xa, R12 ;  /* 0x0000000aff0d7819 */ /* 0x000fe2000001160c */
[----:B------:R-:W-:Y:S01]  /*0550*/  FADD R11, R11, -R10 ;  /* 0x8000000a0b0b7221 */ /* 0x000fe20000000000 */
[----:B------:R-:W-:Y:S01]  /*0560*/  SHF.R.S32.HI R12, RZ, 0x1, R16 ;  /* 0x00000001ff0c7819 */ /* 0x000fe20000011410 */
[----:B------:R-:W-:Y:S01]  /*0570*/  FMUL.FTZ R19, R10, R15 ;  /* 0x0000000f0a137220 */ /* 0x000fe20000410000 */
[----:B------:R-:W-:Y:S01]  /*0580*/  LOP3.LUT R13, R13, 0x1f, RZ, 0xc0, !PT ;  /* 0x0000001f0d0d7812 */ /* 0x000fe200078ec0ff */
[----:B------:R-:W-:-:S02]  /*0590*/  FADD R11, R14, R11 ;  /* 0x0000000b0e0b7221 */ /* 0x000fc40000000000 */
[-C--:B------:R-:W-:Y:S02]  /*05a0*/  FFMA.FTZ R16, R10, R15.reuse, -R19 ;  /* 0x0000000f0a107223 */ /* 0x080fe40000010813 */
[----:B------:R-:W-:Y:S02]  /*05b0*/  IMAD.IADD R14, R12, 0x1, R13 ;  /* 0x000000010c0e7824 */ /* 0x000fe400078e020d */
[----:B------:R-:W-:-:S03]  /*05c0*/  FFMA.FTZ R13, R11, R15, R16 ;  /* 0x0000000f0b0d7223 */ /* 0x000fc60000010010 */
[----:B------:R-:W-:Y:S01]  /*05d0*/  LOP3.LUT R14, R14, 0xe0, RZ, 0xc0, !PT ;  /* 0x000000e00e0e7812 */ /* 0x000fe200078ec0ff */
[----:B------:R-:W-:-:S03]  /*05e0*/  FFMA.FTZ R24, RZ, R10, R13 ;  /* 0x0000000aff187223 */ /* 0x000fc6000001000d */
[----:B------:R-:W-:Y:S01]  /*05f0*/  IADD3 R13, RZ, -R14, RZ ;  /* 0x8000000eff0d7210 */ /* 0x000fe20007ffe0ff */
[----:B------:R-:W-:-:S03]  /*0600*/  FADD.FTZ R26, R19, R24 ;  /* 0x00000018131a7221 */ /* 0x000fc60000010000 */
[----:B------:R-:W-:Y:S02]  /*0610*/  PRMT R13, R13, 0x7710, RZ ;  /* 0x000077100d0d7816 */ /* 0x000fe400000000ff */
[----:B------:R-:W-:-:S03]  /*0620*/  ISETP.NE.AND P2, PT, R26, 0x42b17218, PT ;  /* 0x42b172181a00780c */ /* 0x000fc60003f45270 */
[----:B------:R-:W-:Y:S01]  /*0630*/  IMAD.IADD R12, R12, 0x1, R13 ;  /* 0x000000010c0c7824 */ /* 0x000fe200078e020d */
[----:B------:R-:W-:-:S04]  /*0640*/  FSEL R14, R26, 88.72283172607421875, P2 ;  /* 0x42b172171a0e7808 */ /* 0x000fc80001000000 */
[----:B------:R-:W-:Y:S01]  /*0650*/  PRMT R13, R12, 0x8880, RZ ;  /* 0x000088800c0d7816 */ /* 0x000fe200000000ff */
[----:B------:R-:W-:-:S04]  /*0660*/  FMUL.FTZ R16, R14, 1.4426950216293334961 ;  /* 0x3fb8aa3b0e107820 */ /* 0x000fc80000410000 */
[----:B------:R-:W1:Y:S01]  /*0670*/  FRND.TRUNC R15, R16 ;  /* 0x00000010000f7307 */ /* 0x000e62000020d000 */
[----:B------:R-:W-:-:S05]  /*0680*/  IMAD.SHL.U32 R13, R13, 0x2, RZ ;  /* 0x000000020d0d7824 */ /* 0x000fca00078e00ff */
[----:B------:R-:W-:-:S05]  /*0690*/  I2FP.F32.S32 R12, R13 ;  /* 0x0000000d000c7245 */ /* 0x000fca0000201400 */
[----:B------:R-:W-:Y:S01]  /*06a0*/  FMUL R17, R12, 0.5 ;  /* 0x3f0000000c117820 */ /* 0x000fe20000400000 */
[----:B------:R-:W-:Y:S02]  /*06b0*/  IMAD.MOV.U32 R12, RZ, RZ, 0x42fc0000 ;  /* 0x42fc0000ff0c7424 */ /* 0x000fe400078e00ff */
[----:B-1----:R-:W-:-:S03]  /*06c0*/  FADD.FTZ R20, |R15|, -RZ ;  /* 0x800000ff0f147221 */ /* 0x002fc60000010200 */
[----:B------:R-:W1:Y:S02]  /*06d0*/  FRND.FTZ.FLOOR R17, R17 ;  /* 0x0000001100117307 */ /* 0x000e640000215000 */
[----:B------:R-:W-:Y:S02]  /*06e0*/  FSETP.GT.AND P2, PT, R20, 126, PT ;  /* 0x42fc00001400780b */ /* 0x000fe40003f44000 */
[----:B------:R-:W-:-:S04]  /*06f0*/  LOP3.LUT R20, R12, 0x80000000, R15, 0xb8, !PT ;  /* 0x800000000c147812 */ /* 0x000fc800078eb80f */
[----:B------:R-:W-:-:S05]  /*0700*/  FSEL R15, R20, R15, P2 ;  /* 0x0000000f140f7208 */ /* 0x000fca0001000000 */
[----:B------:R-:W-:Y:S01]  /*0710*/  FFMA.FTZ R14, R15, -0.69314718246459960938, R14 ;  /* 0xbf3172180f0e7823 */ /* 0x000fe2000001000e */
[----:B-1----:R-:W-:-:S03]  /*0720*/  FADD R16, R17, R17 ;  /* 0x0000001111107221 */ /* 0x002fc60000000000 */
[----:B------:R-:W-:Y:S01]  /*0730*/  FFMA.FTZ R14, R15, 1.9046542121259335545e-09, R14 ;  /* 0x3102e3080f0e7823 */ /* 0x000fe2000001000e */
[----:B------:R-:W-:-:S03]  /*0740*/  FMUL R16, R16, 0.015625 ;  /* 0x3c80000010107820 */ /* 0x000fc60000400000 */
[----:B------:R-:W-:Y:S01]  /*0750*/  FMUL R20, R14, 1.4426950216293334961 ;  /* 0x3fb8aa3b0e147820 */ /* 0x000fe20000400000 */
[C---:B------:R-:W-:Y:S01]  /*0760*/  FADD.FTZ R14, |R16|.reuse, -RZ ;  /* 0x800000ff100e7221 */ /* 0x040fe20000010200 */
[----:B------:R-:W-:-:S04]  /*0770*/  FMUL R17, R16, 0.0001220703125 ;  /* 0x3900000010117820 */ /* 0x000fc80000400000 */
[----:B------:R-:W-:Y:S01]  /*0780*/  FSETP.GT.AND P2, PT, R14, 9.99999979021476795361e+33, PT ;  /* 0x77f684df0e00780b */ /* 0x000fe20003f44000 */
[----:B------:R-:W1:Y:S01]  /*0790*/  MUFU.EX2 R20, R20 ;  /* 0x0000001400147308 */ /* 0x000e620000000800 */
[----:B------:R-:W-:Y:S02]  /*07a0*/  FADD R15, R15, 12583039 ;  /* 0x4b40007f0f0f7421 */ /* 0x000fe40000000000 */
[----:B------:R-:W-:-:S03]  /*07b0*/  FSEL R22, R17, R16, P2 ;  /* 0x0000001011167208 */ /* 0x000fc60001000000 */
[----:B------:R-:W-:Y:S02]  /*07c0*/  SHF.L.U32 R15, R15, 0x17, RZ ;  /* 0x000000170f0f7819 */ /* 0x000fe400000006ff */
[----:B------:R-:W-:-:S04]  /*07d0*/  FMUL.FTZ R17, R10, R22 ;  /* 0x000000160a117220 */ /* 0x000fc80000410000 */
[----:B------:R-:W-:Y:S01]  /*07e0*/  FFMA.FTZ R28, R10, R22, -R17 ;  /* 0x000000160a1c7223 */ /* 0x000fe20000010811 */
[----:B-1----:R-:W-:-:S03]  /*07f0*/  FMUL R23, R15, R20 ;  /* 0x000000140f177220 */ /* 0x002fc60000400000 */
[----:B------:R-:W-:-:S04]  /*0800*/  FFMA.FTZ R15, R11, R22, R28 ;  /* 0x000000160b0f7223 */ /* 0x000fc8000001001c */
[----:B------:R-:W-:Y:S01]  /*0810*/  FFMA.FTZ R22, RZ, R10, R15 ;  /* 0x0000000aff167223 */ /* 0x000fe2000001000f */
[----:B------:R-:W-:-:S03]  /*0820*/  FSETP.NEU.AND P2, PT, R23, +INF , PT ;  /* 0x7f8000001700780b */ /* 0x000fc60003f4d000 */
[----:B------:R-:W-:Y:S01]  /*0830*/  FADD.FTZ R20, R17, R22 ;  /* 0x0000001611147221 */ /* 0x000fe20000010000 */
[----:B------:R-:W-:-:S04]  /*0840*/  ISETP.NE.OR P4, PT, R26, 0x42b17218, !P2 ;  /* 0x42b172181a00780c */ /* 0x000fc80005785670 */
[----:B------:R-:W-:-:S04]  /*0850*/  ISETP.NE.AND P3, PT, R20, 0x42b17218, PT ;  /* 0x42b172181400780c */ /* 0x000fc80003f65270 */
[----:B------:R-:W-:Y:S01]  /*0860*/  FSEL R15, R20, 88.72283172607421875, P3 ;  /* 0x42b17217140f7808 */ /* 0x000fe20001800000 */
[----:B------:R-:W-:-:S04]  /*0870*/  @P2 FADD.FTZ R19, R19, -R26 ;  /* 0x8000001a13132221 */ /* 0x000fc80000010000 */
[----:B------:R-:W-:Y:S01]  /*0880*/  @P2 FADD.FTZ R24, R24, R19 ;  /* 0x0000001318182221 */ /* 0x000fe20000010000 */
[----:B------:R-:W-:-:S03]  /*0890*/  FMUL.FTZ R26, R15, 1.4426950216293334961 ;  /* 0x3fb8aa3b0f1a7820 */ /* 0x000fc60000410000 */
[----:B------:R-:W-:Y:S01]  /*08a0*/  @!P4 FADD R24, R24, 7.62939453125e-06 ;  /* 0x370000001818c421 */ /* 0x000fe20000000000 */
[----:B------:R-:W1:Y:S01]  /*08b0*/  FRND.TRUNC R27, R26 ;  /* 0x0000001a001b7307 */ /* 0x000e62000020d000 */
[----:B------:R-:W-:Y:S02]  /*08c0*/  IMAD.MOV.U32 R19, RZ, RZ, 0x7f800000 ;  /* 0x7f800000ff137424 */ /* 0x000fe400078e00ff */
[----:B------:R-:W-:Y:S01]  /*08d0*/  @P2 FFMA.FTZ R19, R23, R24, R23 ;  /* 0x0000001817132223 */ /* 0x000fe20000010017 */
[----:B------:R-:W-:-:S05]  /*08e0*/  FADD R23, R25, 10000 ;  /* 0x461c400019177421 */ /* 0x000fca0000000000 */
[----:B------:R-:W-:Y:S01]  /*08f0*/  ISETP.GE.AND P4, PT, R23, 0x7f800000, PT ;  /* 0x7f8000001700780c */ /* 0x000fe20003f86270 */
[----:B-1----:R-:W-:Y:S01]  /*0900*/  FADD.FTZ R24, |R27|, -RZ ;  /* 0x800000ff1b187221 */ /* 0x002fe20000010200 */
[----:B------:R-:W-:Y:S04]  /*0910*/  BSSY B0, `(.L_x_0) ;  /* 0x000000c000007945 */ /* 0x000fe80003800000 */
[----:B------:R-:W-:Y:S02]  /*0920*/  FSETP.GT.AND P3, PT, R24, 126, PT ;  /* 0x42fc00001800780b */ /* 0x000fe40003f64000 */
[----:B------:R-:W-:Y:S02]  /*0930*/  LOP3.LUT R24, R12, 0x80000000, R27, 0xb8, !PT ;  /* 0x800000000c187812 */ /* 0x000fe400078eb81b */
[----:B------:R-:W-:-:S02]  /*0940*/  FSETP.NEU.AND P2, PT, R0, RZ, PT ;  /* 0x000000ff0000720b */ /* 0x000fc40003f4d000 */
[----:B------:R-:W-:Y:S01]  /*0950*/  FSEL R24, R24, R27, P3 ;  /* 0x0000001b18187208 */ /* 0x000fe20001800000 */
[----:B0-----:R-:W-:Y:S10]  /*0960*/  @!P4 BRA `(.L_x_1) ;  /* 0x000000000018c947 */ /* 0x001ff40003800000 */
[----:B------:R-:W-:-:S13]  /*0970*/  FSETP.NAN.FTZ.AND P3, PT, |R0|, |R0|, PT ;  /* 0x400000000000720b */ /* 0x000fda0003f78200 */
[----:B------:R-:W-:Y:S01]  /*0980*/  @P3 FADD R19, R0, 10000 ;  /* 0x461c400000133421 */ /* 0x000fe20000000000 */
[----:B------:R-:W-:Y:S06]  /*0990*/  @P3 BRA `(.L_x_1) ;  /* 0x00000000000c3947 */ /* 0x000fec0003800000 */
[----:B------:R-:W-:-:S13]  /*09a0*/  FSETP.NEU.AND P3, PT, R25, +INF , PT ;  /* 0x7f8000001900780b */ /* 0x000fda0003f6d000 */
[----:B------:R-:W-:-:S04]  /*09b0*/  @!P3 FSETP.GEU.AND P4, PT, R0, RZ, PT ;  /* 0x000000ff0000b20b */ /* 0x000fc80003f8e000 */
[----:B------:R-:W-:-:S09]  /*09c0*/  @!P3 SEL R19, RZ, 0x7f800000, !P4 ;  /* 0x7f800000ff13b807 */ /* 0x000fd20006000000 */
.L_x_1:
[----:B------:R-:W-:Y:S05]  /*09d0*/  BSYNC B0 ;  /* 0x0000000000007941 */ /* 0x000fea0003800000 */
.L_x_0:
[----:B------:R-:W-:Y:S01]  /*09e0*/  FSEL R23, R19, 1, P2 ;  /* 0x3f80000013177808 */ /* 0x000fe20001000000 */
[----:B------:R-:W-:Y:S01]  /*09f0*/  FFMA.FTZ R15, R24, -0.69314718246459960938, R15 ;  /* 0xbf317218180f7823 */ /* 0x000fe2000001000f */
[----:B-----5:R-:W-:Y:S01]  /*0a00*/  SEL R2, R2, RZ, !P0 ;  /* 0x000000ff02027207 */ /* 0x020fe20004000000 */
[----:B------:R-:W-:Y:S01]  /*0a10*/  BSSY B0, `(.L_x_2) ;  /* 0x0000029000007945 */ /* 0x000fe20003800000 */
[C---:B------:R-:W-:Y:S01]  /*0a20*/  FSETP.GT.AND P2, PT, |R23|.reuse, 8.50705917302346158658e+37, PT ;  /* 0x7e8000001700780b */ /* 0x040fe20003f44200 */
[C---:B------:R-:W-:Y:S01]  /*0a30*/  FFMA.FTZ R15, R24.reuse, 1.9046542121259335545e-09, R15 ;  /* 0x3102e308180f7823 */ /* 0x040fe2000001000f */
[----:B------:R-:W-:Y:S01]  /*0a40*/  FSETP.GEU.AND P3, PT, |R23|, 1.175494350822287508e-38, PT ;  /* 0x008000001700780b */ /* 0x000fe20003f6e200 */
[----:B------:R-:W-:Y:S01]  /*0a50*/  FADD R24, R24, 12583039 ;  /* 0x4b40007f18187421 */ /* 0x000fe20000000000 */
[----:B------:R-:W-:Y:S01]  /*0a60*/  ISETP.GE.AND P6, PT, R7, 0x1, PT ;  /* 0x000000010700780c */ /* 0x000fe20003fc6270 */
[----:B------:R-:W-:Y:S02]  /*0a70*/  FMUL R15, R15, 1.4426950216293334961 ;  /* 0x3fb8aa3b0f0f7820 */ /* 0x000fe40000400000 */
[----:B------:R-:W-:-:S04]  /*0a80*/  IMAD.SHL.U32 R0, R24, 0x800000, RZ ;  /* 0x0080000018007824 */ /* 0x000fc800078e00ff */
[----:B------:R-:W0:Y:S02]  /*0a90*/  MUFU.EX2 R15, R15 ;  /* 0x0000000f000f7308 */ /* 0x000e240000000800 */
[----:B------:R-:W-:Y:S01]  /*0aa0*/  @P2 FMUL R23, R23, 0.25 ;  /* 0x3e80000017172820 */ /* 0x000fe20000400000 */
[----:B------:R-:W-:Y:S01]  /*0ab0*/  @P2 FMUL R2, R2, 0.25 ;  /* 0x3e80000002022820 */ /* 0x000fe20000400000 */
[----:B------:R-:W-:Y:S02]  /*0ac0*/  FSETP.NEU.AND P2, PT, R16, RZ, PT ;  /* 0x000000ff1000720b */ /* 0x000fe40003f4d000 */
[----:B------:R-:W-:Y:S01]  /*0ad0*/  @!P3 FMUL R23, R23, 16777216 ;  /* 0x4b8000001717b820 */ /* 0x000fe20000400000 */
[----:B------:R-:W-:-:S03]  /*0ae0*/  @!P3 FMUL R2, R2, 16777216 ;  /* 0x4b8000000202b820 */ /* 0x000fc60000400000 */
[----:B------:R-:W1:Y:S01]  /*0af0*/  MUFU.RCP R19, R23 ;  /* 0x0000001700137308 */ /* 0x000e620000001000 */
[----:B0-----:R-:W-:Y:S01]  /*0b00*/  FMUL R0, R0, R15 ;  /* 0x0000000f00007220 */ /* 0x001fe20000400000 */
[----:B------:R-:W-:-:S04]  /*0b10*/  FADD R15, R14, 10000 ;  /* 0x461c40000e0f7421 */ /* 0x000fc80000000000 */
[----:B------:R-:W-:Y:S02]  /*0b20*/  FSETP.NEU.AND P4, PT, R0, +INF , PT ;  /* 0x7f8000000000780b */ /* 0x000fe40003f8d000 */
[----:B------:R-:W-:Y:S02]  /*0b30*/  ISETP.GE.AND P5, PT, R15, 0x7f800000, PT ;  /* 0x7f8000000f00780c */ /* 0x000fe40003fa6270 */
[----:B------:R-:W-:Y:S01]  /*0b40*/  ISETP.NE.OR P3, PT, R20, 0x42b17218, !P4 ;  /* 0x42b172181400780c */ /* 0x000fe20006765670 */
[----:B-1----:R-:W-:Y:S01]  /*0b50*/  FMUL R19, R19, R2 ;  /* 0x0000000213137220 */ /* 0x002fe20000400000 */
[----:B------:R-:W-:-:S03]  /*0b60*/  P2R R15, PR, RZ, 0x40 ;  /* 0x00000040ff0f7803 */ /* 0x000fc60000000000 */
[C---:B------:R-:W-:Y:S01]  /*0b70*/  FMUL R2, R19.reuse, 0.63661974668502807617 ;  /* 0x3f22f98313027820 */ /* 0x040fe20000400000 */
[----:B------:R-:W-:-:S03]  /*0b80*/  FADD.FTZ R23, |R19|, -RZ ;  /* 0x800000ff13177221 */ /* 0x000fc60000010200 */
[----:B------:R-:W-:Y:S01]  /*0b90*/  @P4 FADD.FTZ R17, R17, -R20 ;  /* 0x8000001411114221 */ /* 0x000fe20000010000 */
[----:B------:R-:W-:Y:S01]  /*0ba0*/  IMAD.MOV.U32 R20, RZ, RZ, 0x7f800000 ;  /* 0x7f800000ff147424 */ /* 0x000fe200078e00ff */
[----:B------:R-:W0:Y:S02]  /*0bb0*/  F2I.FTZ.NTZ R2, R2 ;  /* 0x0000000200027305 */ /* 0x000e240000213100 */
[----:B------:R-:W-:-:S04]  /*0bc0*/  @P4 FADD.FTZ R17, R22, R17 ;  /* 0x0000001116114221 */ /* 0x000fc80000010000 */
[----:B------:R-:W-:Y:S01]  /*0bd0*/  @!P3 FADD R17, R17, 7.62939453125e-06 ;  /* 0x370000001111b421 */ /* 0x000fe20000000000 */
[----:B------:R-:W-:-:S03]  /*0be0*/  FSETP.GE.AND P3, PT, R23, 105615, PT ;  /* 0x47ce47801700780b */ /* 0x000fc60003f66000 */
[----:B------:R-:W-:Y:S01]  /*0bf0*/  @P4 FFMA.FTZ R20, R0, R17, R0 ;  /* 0x0000001100144223 */ /* 0x000fe20000010000 */
[----:B0-----:R-:W-:-:S05]  /*0c00*/  I2FP.F32.S32 R22, R2 ;  /* 0x0000000200167245 */ /* 0x001fca0000201400 */
[----:B------:R-:W-:-:S04]  /*0c10*/  FFMA.FTZ R15, R22, -1.5707962512969970703, R19 ;  /* 0xbfc90fda160f7823 */ /* 0x000fc80000010013 */
[----:B------:R-:W-:Y:S01]  /*0c20*/  FFMA.FTZ R15, R22, -7.5497894158615963534e-08, R15 ;  /* 0xb3a22168160f7823 */ /* 0x000fe2000001000f */
[----:B------:R-:W-:Y:S06]  /*0c30*/  @!P5 BRA `(.L_x_3) ;  /* 0x000000000018d947 */ /* 0x000fec0003800000 */
[----:B------:R-:W-:-:S13]  /*0c40*/  FSETP.NAN.FTZ.AND P4, PT, |R16|, |R16|, PT ;  /* 0x400000101000720b */ /* 0x000fda0003f98200 */
[----:B------:R-:W-:Y:S01]  /*0c50*/  @P4 FADD R20, R16, 10000 ;  /* 0x461c400010144421 */ /* 0x000fe20000000000 */
[----:B------:R-:W-:Y:S06]  /*0c60*/  @P4 BRA `(.L_x_3) ;  /* 0x00000000000c4947 */ /* 0x000fec0003800000 */
[----:B------:R-:W-:-:S13]  /*0c70*/  FSETP.NEU.AND P4, PT, R14, +INF , PT ;  /* 0x7f8000000e00780b */ /* 0x000fda0003f8d000 */
[----:B------:R-:W-:-:S04]  /*0c80*/  @!P4 FSETP.GEU.AND P5, PT, R16, RZ, PT ;  /* 0x000000ff1000c20b */ /* 0x000fc80003fae000 */
[----:B------:R-:W-:-:S09]  /*0c90*/  @!P4 SEL R20, RZ, 0x7f800000, !P5 ;  /* 0x7f800000ff14c807 */ /* 0x000fd20006800000 */
.L_x_3:
[----:B------:R-:W-:Y:S05]  /*0ca0*/  BSYNC B0 ;  /* 0x0000000000007941 */ /* 0x000fea0003800000 */
.L_x_2:
[----:B------:R-:W-:Y:S01]  /*0cb0*/  BSSY B0, `(.L_x_4) ;  /* 0x0000040000007945 */ /* 0x000fe20003800000 */
[----:B------:R-:W-:Y:S01]  /*0cc0*/  HFMA2.MMA R0, -RZ, RZ, 0, 0 ;  /* 0x00000000ff007435 */ /* 0x000fe200000001ff */
[----:B------:R-:W-:Y:S01]  /*0cd0*/  FFMA.FTZ R14, R22, -5.3903029534742383927e-15, R15 ;  /* 0xa7c234c5160e7823 */ /* 0x000fe2000001000f */
[----:B------:R-:W-:Y:S02]  /*0ce0*/  SEL R21, R21, RZ, P1 ;  /* 0x000000ff15157207 */ /* 0x000fe40000800000 */
[----:B------:R-:W-:Y:S01]  /*0cf0*/  FSEL R20, R20, 1, P2 ;  /* 0x3f80000014147808 */ /* 0x000fe20001000000 */
[----:B------:R-:W-:Y:S06]  /*0d00*/  @!P3 BRA `(.L_x_5) ;  /* 0x0000000000e8b947 */ /* 0x000fec0003800000 */
[----:B------:R-:W-:-:S13]  /*0d10*/  FSETP.NEU.AND P2, PT, R23, +INF , PT ;  /* 0x7f8000001700780b */ /* 0x000fda0003f4d000 */
[----:B------:R-:W-:Y:S01]  /*0d20*/  @!P2 FMUL.FTZ R14, RZ, R19 ;  /* 0x00000013ff0ea220 */ /* 0x000fe20000410000 */
[----:B------:R-:W-:Y:S01]  /*0d30*/  @!P2 IMAD.MOV.U32 R2, RZ, RZ, RZ ;  /* 0x000000ffff02a224 */ /* 0x000fe200078e00ff */
[----:B------:R-:W-:Y:S06]  /*0d40*/  @!P2 BRA `(.L_x_5) ;  /* 0x0000000000d8a947 */ /* 0x000fec0003800000 */
[----:B------:R-:W-:Y:S01]  /*0d50*/  SHF.R.U32.HI R23, RZ, 0x17, R19 ;  /* 0x00000017ff177819 */ /* 0x000fe20000011613 */
[----:B------:R-:W-:Y:S01]  /*0d60*/  IMAD.SHL.U32 R27, R19, 0x100, RZ ;  /* 0x00000100131b7824 */ /* 0x000fe200078e00ff */
[----:B------:R-:W-:Y:S01]  /*0d70*/  CS2R R24, SRZ ;  /* 0x0000000000187805 */ /* 0x000fe2000001ff00 */
[----:B------:R-:W-:Y:S01]  /*0d80*/  ULDC.64 UR6, c[0x4][0x8] ;  /* 0x0100020000067ab9 */ /* 0x000fe20000000a00 */
[----:B------:R-:W-:Y:S02]  /*0d90*/  LOP3.LUT R2, R23, 0xe0, RZ, 0xc0, !PT ;  /* 0x000000e017027812 */ /* 0x000fe400078ec0ff */
[----:B------:R-:W-:-:S03]  /*0da0*/  LOP3.LUT R27, R27, 0x80000000, RZ, 0xfc, !PT ;  /* 0x800000001b1b7812 */ /* 0x000fc600078efcff */
[----:B------:R-:W-:Y:S01]  /*0db0*/  VIADD R22, R2, 0xffffff80 ;  /* 0xffffff8002167836 */ /* 0x000fe20000000000 */
[----:B------:R-:W-:-:S04]  /*0dc0*/  MOV R2, R1 ;  /* 0x0000000100027202 */ /* 0x000fc80000000f00 */
[----:B------:R-:W-:-:S07]  /*0dd0*/  SHF.R.U32.HI R22, RZ, 0x5, R22 ;  /* 0x00000005ff167819 */ /* 0x000fce0000011616 */
.L_x_6:
[----:B------:R-:W-:-:S04]  /*0de0*/  IADD3 R14, P2, R24, UR6, RZ ;  /* 0x00000006180e7c10 */ /* 0x000fc8000ff5e0ff */
[----:B------:R-:W-:-:S05]  /*0df0*/  IADD3.X R15, R25, UR7, RZ, P2, !PT ;  /* 0x00000007190f7c10 */ /* 0x000fca00097fe4ff */
[----:B------:R0:W2:Y:S01]  /*0e00*/  LDG.E.CONSTANT R16, desc[UR4][R14.64] ;  /* 0x000000040e107981 */ /* 0x0000a2000c1e9900 */
[----:B------:R-:W-:-:S04]  /*0e10*/  IADD3 R24, P3, R24, 0x4, RZ ;  /* 0x0000000418187810 */ /* 0x000fc80007f7e0ff */
[----:B------:R-:W-:Y:S01]  /*0e20*/  ISETP.NE.U32.AND P2, PT, R24, 0x18, PT ;  /* 0x000000181800780c */ /* 0x000fe20003f45070 */
[----:B------:R-:W-:Y:S02]  /*0e30*/  IMAD.X R25, RZ, RZ, R25, P3 ;  /* 0x000000ffff197224 */ /* 0x000fe400018e0619 */
[----:B0-----:R-:W-:-:S03]  /*0e40*/  IMAD.MOV.U32 R14, RZ, RZ, R0 ;  /* 0x000000ffff0e7224 */ /* 0x001fc600078e0000 */
[----:B------:R-:W-:Y:S01]  /*0e50*/  ISETP.NE.AND.EX P2, PT, R25, RZ, PT, P2 ;  /* 0x000000ff1900720c */ /* 0x000fe20003f45320 */
[----:B------:R-:W-:Y:S02]  /*0e60*/  IMAD.MOV.U32 R15, RZ, RZ, RZ ;  /* 0x000000ffff0f7224 */ /* 0x000fe400078e00ff */
[----:B--2---:R-:W-:-:S05]  /*0e70*/  IMAD.WIDE.U32 R16, R27, R16, R14 ;  /* 0x000000101b107225 */ /* 0x004fca00078e000e */
[----:B------:R0:W-:Y:S01]  /*0e80*/  STL [R2], R16 ;  /* 0x0000001002007387 */ /* 0x0001e20000100800 */
[----:B------:R-:W-:Y:S01]  /*0e90*/  MOV R0, R17 ;  /* 0x0000001100007202 */ /* 0x000fe20000000f00 */
[----:B0-----:R-:W-:-:S03]  /*0ea0*/  VIADD R2, R2, 0x4 ;  /* 0x0000000402027836 */ /* 0x001fc60000000000 */
[----:B------:R-:W-:Y:S05]  /*0eb0*/  @P2 BRA `(.L_x_6) ;  /* 0xfffffffc00c82947 */ /* 0x000fea000383ffff */
[----:B------:R-:W-:Y:S01]  /*0ec0*/  LOP3.LUT P2, R24, R23, 0x1f, RZ, 0xc0, !PT ;  /* 0x0000001f17187812 */ /* 0x000fe2000784c0ff */
[----:B------:R-:W-:Y:S01]  /*0ed0*/  IMAD R22, R22, -0x4, R1 ;  /* 0xfffffffc16167824 */ /* 0x000fe200078e0201 */
[----:B------:R0:W-:Y:S04]  /*0ee0*/  STL [R1+0x18], R0 ;  /* 0x0000180001007387 */ /* 0x0001e80000100800 */
[----:B------:R-:W2:Y:S04]  /*0ef0*/  LDL R15, [R22+0x14] ;  /* 0x00001400160f7983 */ /* 0x000ea80000100800 */
[----:B------:R-:W3:Y:S04]  /*0f00*/  LDL R2, [R22+0x18] ;  /* 0x0000180016027983 */ /* 0x000ee80000100800 */
[----:B------:R-:W4:Y:S01]  /*0f10*/  @P2 LDL R17, [R22+0x10] ;  /* 0x0000100016112983 */ /* 0x000f220000100800 */
[----:B------:R-:W-:Y:S01]  /*0f20*/  @P2 IADD3 R14, -R24, 0x20, RZ ;  /* 0x00000020180e2810 */ /* 0x000fe20007ffe1ff */
[----:B------:R-:W-:Y:S01]  /*0f30*/  UMOV UR6, 0x54442d19 ;  /* 0x54442d1900067882 */ /* 0x000fe20000000000 */
[----:B------:R-:W-:Y:S01]  /*0f40*/  UMOV UR7, 0x3bf921fb ;  /* 0x3bf921fb00077882 */ /* 0x000fe20000000000 */
[----:B---3--:R-:W-:-:S02]  /*0f50*/  @P2 SHF.L.U32 R16, R2, R24, RZ ;  /* 0x0000001802102219 */ /* 0x008fc400000006ff */
[-C--:B----4-:R-:W-:Y:S02]  /*0f60*/  @P2 SHF.R.U32.HI R23, RZ, R14.reuse, R17 ;  /* 0x0000000eff172219 */ /* 0x090fe40000011611 */
[----:B--2---:R-:W-:Y:S02]  /*0f70*/  @P2 SHF.R.U32.HI R17, RZ, R14, R15 ;  /* 0x0000000eff112219 */ /* 0x004fe4000001160f */
[----:B------:R-:W-:-:S03]  /*0f80*/  @P2 SHF.L.U32 R14, R15, R24, RZ ;  /* 0x000000180f0e2219 */ /* 0x000fc600000006ff */
[----:B------:R-:W-:Y:S02]  /*0f90*/  @P2 IMAD.IADD R2, R16, 0x1, R17 ;  /* 0x0000000110022824 */ /* 0x000fe400078e0211 */
[----:B------:R-:W-:-:S05]  /*0fa0*/  @P2 IMAD.IADD R15, R14, 0x1, R23 ;  /* 0x000000010e0f2824 */ /* 0x000fca00078e0217 */
[C---:B0-----:R-:W-:Y:S02]  /*0fb0*/  SHF.L.W.U32.HI R0, R15.reuse, 0x2, R2 ;  /* 0x000000020f007819 */ /* 0x041fe40000010e02 */
[----:B------:R-:W-:Y:S02]  /*0fc0*/  SHF.L.U32 R15, R15, 0x2, RZ ;  /* 0x000000020f0f7819 */ /* 0x000fe400000006ff */
[----:B------:R-:W-:-:S04]  /*0fd0*/  SHF.R.S32.HI R16, RZ, 0x1f, R0 ;  /* 0x0000001fff107819 */ /* 0x000fc80000011400 */
[C---:B------:R-:W-:Y:S02]  /*0fe0*/  LOP3.LUT R14, R16.reuse, R15, RZ, 0x3c, !PT ;  /* 0x0000000f100e7212 */ /* 0x040fe400078e3cff */
[----:B------:R-:W-:-:S06]  /*0ff0*/  LOP3.LUT R15, R16, R0, RZ, 0x3c, !PT ;  /* 0x00000000100f7212 */ /* 0x000fcc00078e3cff */
[----:B------:R-:W0:Y:S01]  /*1000*/  I2F.F64.S64 R14, R14 ;  /* 0x0000000e000e7312 */ /* 0x000e220000301c00 */
[----:B------:R-:W-:Y:S02]  /*1010*/  ISETP.GE.AND P2, PT, R19, RZ, PT ;  /* 0x000000ff1300720c */ /* 0x000fe40003f46270 */
[----:B------:R-:W-:Y:S01]  /*1020*/  SHF.R.U32.HI R2, RZ, 0x1e, R2 ;  /* 0x0000001eff027819 */ /* 0x000fe20000011602 */
[----:B0-----:R-:W-:-:S03]  /*1030*/  DMUL R16, R14, UR6 ;  /* 0x000000060e107c28 */ /* 0x001fc60008000000 */
[C---:B------:R-:W-:Y:S02]  /*1040*/  LEA.HI R2, R0.reuse, R2, RZ, 0x1 ;  /* 0x0000000200027211 */ /* 0x040fe400078f08ff */
[----:B------:R-:W-:-:S05]  /*1050*/  LOP3.LUT R19, R0, R19, RZ, 0x3c, !PT ;  /* 0x0000001300137212 */ /* 0x000fca00078e3cff */
[----:B------:R-:W0:Y:S01]  /*1060*/  F2F.F32.F64 R16, R16 ;  /* 0x0000001000107310 */ /* 0x000e220000301000 */
[----:B------:R-:W-:Y:S01]  /*1070*/  ISETP.GE.AND P3, PT, R19, RZ, PT ;  /* 0x000000ff1300720c */ /* 0x000fe20003f66270 */
[----:B------:R-:W-:-:S04]  /*1080*/  IMAD.MOV R0, RZ, RZ, -R2 ;  /* 0x000000ffff007224 */ /* 0x000fc800078e0a02 */
[----:B------:R-:W-:Y:S01]  /*1090*/  @!P2 IMAD.MOV.U32 R2, RZ, RZ, R0 ;  /* 0x000000ffff02a224 */ /* 0x000fe200078e0000 */
[----:B0-----:R-:W-:-:S07]  /*10a0*/  FSEL R14, -R16, R16, !P3 ;  /* 0x00000010100e7208 */ /* 0x001fce0005800100 */
.L_x_5:
[----:B------:R-:W-:Y:S05]  /*10b0*/  BSYNC B0 ;  /* 0x0000000000007941 */ /* 0x000fea0003800000 */
.L_x_4:
[----:B------:R-:W-:Y:S01]  /*10c0*/  FSETP.GT.AND P2, PT, |R20|, 8.50705917302346158658e+37, PT ;  /* 0x7e8000001400780b */ /* 0x000fe20003f44200 */
[----:B------:R-:W-:Y:S01]  /*10d0*/  FMUL.FTZ R17, R14, R14 ;  /* 0x0000000e0e117220 */ /* 0x000fe20000410000 */
[----:B------:R-:W-:Y:S01]  /*10e0*/  FSETP.GEU.AND P3, PT, |R20|, 1.175494350822287508e-38, PT ;  /* 0x008000001400780b */ /* 0x000fe20003f6e200 */
[----:B------:R-:W-:Y:S01]  /*10f0*/  BSSY B0, `(.L_x_7) ;  /* 0x000005a000007945 */ /* 0x000fe20003800000 */
[----:B------:R-:W-:Y:S02]  /*1100*/  LOP3.LUT R0, R2, 0x1, RZ, 0xc0, !PT ;  /* 0x0000000102007812 */ /* 0x000fe400078ec0ff */
[----:B------:R-:W-:-:S07]  /*1110*/  MOV R15, 0x3c0885e4 ;  /* 0x3c0885e4000f7802 */ /* 0x000fce0000000f00 */
[----:B------:R-:W-:Y:S01]  /*1120*/  @P2 FMUL R20, R20, 0.25 ;  /* 0x3e80000014142820 */ /* 0x000fe20000400000 */
[----:B------:R-:W-:Y:S01]  /*1130*/  @P2 FMUL R21, R21, 0.25 ;  /* 0x3e80000015152820 */ /* 0x000fe20000400000 */
[----:B------:R-:W-:Y:S01]  /*1140*/  ISETP.NE.U32.AND P2, PT, R0, 0x1, PT ;  /* 0x000000010000780c */ /* 0x000fe20003f45070 */
[----:B------:R-:W-:Y:S02]  /*1150*/  IMAD.MOV.U32 R0, RZ, RZ, -0x46b2bead ;  /* 0xb94d4153ff007424 */ /* 0x000fe400078e00ff */
[----:B------:R-:W-:Y:S01]  /*1160*/  @!P3 FMUL R20, R20, 16777216 ;  /* 0x4b8000001414b820 */ /* 0x000fe20000400000 */
[----:B------:R-:W-:Y:S01]  /*1170*/  @!P3 FMUL R21, R21, 16777216 ;  /* 0x4b8000001515b820 */ /* 0x000fe20000400000 */
[----:B------:R-:W-:-:S04]  /*1180*/  LOP3.LUT P3, RZ, R2, 0x2, RZ, 0xc0, !PT ;  /* 0x0000000202ff7812 */ /* 0x000fc8000786c0ff */
[----:B------:R-:W0:Y:S04]  /*1190*/  MUFU.RCP R20, R20 ;  /* 0x0000001400147308 */ /* 0x000e280000001000 */
[----:B------:R-:W-:Y:S02]  /*11a0*/  @!P2 IMAD.MOV.U32 R16, RZ, RZ, 0x37cbac00 ;  /* 0x37cbac00ff10a424 */ /* 0x000fe400078e00ff */
[----:B------:R-:W-:Y:S02]  /*11b0*/  @!P2 IMAD.MOV.U32 R15, RZ, RZ, 0x3d2aaabb ;  /* 0x3d2aaabbff0fa424 */ /* 0x000fe400078e00ff */
[----:B------:R-:W-:Y:S01]  /*11c0*/  @!P2 FFMA.FTZ R0, R17, R16, -0.0013887860113754868507 ;  /* 0xbab607ed1100a423 */ /* 0x000fe20000010010 */
[----:B------:R-:W-:Y:S01]  /*11d0*/  IMAD.MOV.U32 R16, RZ, RZ, -0x41d55558 ;  /* 0xbe2aaaa8ff107424 */ /* 0x000fe200078e00ff */
[----:B------:R-:W-:-:S02]  /*11e0*/  @!P2 MOV R16, 0xbeffffff ;  /* 0xbeffffff0010a802 */ /* 0x000fc40000000f00 */
[C---:B------:R-:W-:Y:S01]  /*11f0*/  FFMA.FTZ R15, R17.reuse, R0, R15 ;  /* 0x00000000110f7223 */ /* 0x040fe2000001000f */
[----:B------:R-:W-:Y:S01]  /*1200*/  FSEL R0, R14, 1, P2 ;  /* 0x3f8000000e007808 */ /* 0x000fe20001000000 */
[----:B0-----:R-:W-:Y:S02]  /*1210*/  FMUL R19, R20, R21 ;  /* 0x0000001514137220 */ /* 0x001fe40000400000 */
[----:B------:R-:W-:Y:S02]  /*1220*/  FFMA.FTZ R15, R17, R15, R16 ;  /* 0x0000000f110f7223 */ /* 0x000fe40000010010 */
[C---:B------:R-:W-:Y:S01]  /*1230*/  FMUL R21, R19.reuse, 0.63661974668502807617 ;  /* 0x3f22f98313157820 */ /* 0x040fe20000400000 */
[----:B------:R-:W-:Y:S01]  /*1240*/  FADD.FTZ R14, |R19|, -RZ ;  /* 0x800000ff130e7221 */ /* 0x000fe20000010200 */
[----:B------:R-:W-:-:S04]  /*1250*/  FFMA.FTZ R23, R17, R0, RZ ;  /* 0x0000000011177223 */ /* 0x000fc800000100ff */
[----:B------:R-:W0:Y:S01]  /*1260*/  F2I.FTZ.NTZ R21, R21 ;  /* 0x0000001500157305 */ /* 0x000e220000213100 */
[----:B------:R-:W-:Y:S01]  /*1270*/  FSETP.GE.AND P2, PT, R14, 105615, PT ;  /* 0x47ce47800e00780b */ /* 0x000fe20003f46000 */
[----:B------:R-:W-:-:S04]  /*1280*/  FFMA.FTZ R0, R23, R15, R0 ;  /* 0x0000000f17007223 */ /* 0x000fc80000010000 */
[----:B------:R-:W-:Y:S01]  /*1290*/  @P3 FFMA.FTZ R0, R0, -1, RZ ;  /* 0xbf80000000003823 */ /* 0x000fe200000100ff */
[----:B0-----:R-:W-:-:S05]  /*12a0*/  I2FP.F32.S32 R2, R21 ;  /* 0x0000001500027245 */ /* 0x001fca0000201400 */
[----:B------:R-:W-:-:S04]  /*12b0*/  FFMA.FTZ R17, R2, -1.5707962512969970703, R19 ;  /* 0xbfc90fda02117823 */ /* 0x000fc80000010013 */
[----:B------:R-:W-:-:S04]  /*12c0*/  FFMA.FTZ R17, R2, -7.5497894158615963534e-08, R17 ;  /* 0xb3a2216802117823 */ /* 0x000fc80000010011 */
[----:B------:R-:W-:Y:S01]  /*12d0*/  FFMA.FTZ R2, R2, -5.3903029534742383927e-15, R17 ;  /* 0xa7c234c502027823 */ /* 0x000fe20000010011 */
        /* <DEDUP_REMOVED lines=8> */
[----:B------:R-:W-:Y:S01]  /*1360*/  IMAD.MOV.U32 R16, RZ, RZ, RZ ;  /* 0x000000ffff107224 */ /* 0x000fe200078e00ff */
[----:B------:R-:W-:Y:S01]  /*1370*/  LOP3.LUT R2, R23, 0xe0, RZ, 0xc0, !PT ;  /* 0x000000e017027812 */ /* 0x000fe200078ec0ff */
[----:B------:R-:W-:Y:S01]  /*1380*/  ULDC.64 UR6, c[0x4][0x8] ;  /* 0x0100020000067ab9 */ /* 0x000fe20000000a00 */
[----:B------:R-:W-:Y:S02]  /*1390*/  LOP3.LUT R26, R14, 0x80000000, RZ, 0xfc, !PT ;  /* 0x800000000e1a7812 */ /* 0x000fe400078efcff */
[----:B------:R-:W-:Y:S01]  /*13a0*/  IADD3 R22, R2, -0x80, RZ ;  /* 0xffffff8002167810 */ /* 0x000fe20007ffe0ff */
[----:B------:R-:W-:-:S03]  /*13b0*/  IMAD.MOV.U32 R2, RZ, RZ, R1 ;  /* 0x000000ffff027224 */ /* 0x000fc600078e0001 */
[----:B------:R-:W-:-:S07]  /*13c0*/  SHF.R.U32.HI R22, RZ, 0x5, R22 ;  /* 0x00000005ff167819 */ /* 0x000fce0000011616 */
.L_x_9:
[----:B------:R-:W-:-:S04]  /*13d0*/  IADD3 R14, P2, R24, UR6, RZ ;  /* 0x00000006180e7c10 */ /* 0x000fc8000ff5e0ff */
[----:B------:R-:W-:-:S06]  /*13e0*/  IADD3.X R15, R25, UR7, RZ, P2, !PT ;  /* 0x00000007190f7c10 */ /* 0x000fcc00097fe4ff */
[----:B------:R-:W2:Y:S01]  /*13f0*/  LDG.E.CONSTANT R15, desc[UR4][R14.64] ;  /* 0x000000040e0f7981 */ /* 0x000ea2000c1e9900 */
[----:B------:R-:W-:Y:S01]  /*1400*/  IADD3 R24, P3, R24, 0x4, RZ ;  /* 0x0000000418187810 */ /* 0x000fe20007f7e0ff */
[----:B------:R-:W-:-:S03]  /*1410*/  IMAD.MOV.U32 R17, RZ, RZ, RZ ;  /* 0x000000ffff117224 */ /* 0x000fc600078e00ff */
[----:B------:R-:W-:Y:S01]  /*1420*/  ISETP.NE.U32.AND P2, PT, R24, 0x18, PT ;  /* 0x000000181800780c */ /* 0x000fe20003f45070 */
[----:B------:R-:W-:-:S05]  /*1430*/  IMAD.X R25, RZ, RZ, R25, P3 ;  /* 0x000000ffff197224 */ /* 0x000fca00018e0619 */
[----:B------:R-:W-:Y:S01]  /*1440*/  ISETP.NE.AND.EX P2, PT, R25, RZ, PT, P2 ;  /* 0x000000ff1900720c */ /* 0x000fe20003f45320 */
[----:B--2---:R-:W-:-:S05]  /*1450*/  IMAD.WIDE.U32 R20, R26, R15, R16 ;  /* 0x0000000f1a147225 */ /* 0x004fca00078e0010 */
[----:B------:R0:W-:Y:S01]  /*1460*/  STL [R2], R20 ;  /* 0x0000001402007387 */ /* 0x0001e20000100800 */
[----:B------:R-:W-:Y:S01]  /*1470*/  MOV R16, R21 ;  /* 0x0000001500107202 */ /* 0x000fe20000000f00 */
[----:B0-----:R-:W-:-:S05]  /*1480*/  VIADD R2, R2, 0x4 ;  /* 0x0000000402027836 */ /* 0x001fca0000000000 */
        /* <DEDUP_REMOVED lines=10> */
[----:B--2---:R-:W-:-:S02]  /*1530*/  @P2 SHF.L.U32 R17, R2, R20, RZ ;  /* 0x0000001402112219 */ /* 0x004fc400000006ff */
[----:B---3--:R-:W-:Y:S02]  /*1540*/  @P2 SHF.L.U32 R20, R15, R20, RZ ;  /* 0x000000140f142219 */ /* 0x008fe400000006ff */
[-C--:B----4-:R-:W-:Y:S02]  /*1550*/  @P2 SHF.R.U32.HI R21, RZ, R14.reuse, R21 ;  /* 0x0000000eff152219 */ /* 0x090fe40000011615 */
[----:B------:R-:W-:-:S03]  /*1560*/  @P2 SHF.R.U32.HI R14, RZ, R14, R15 ;  /* 0x0000000eff0e2219 */ /* 0x000fc6000001160f */
[----:B------:R-:W-:Y:S02]  /*1570*/  @P2 IMAD.IADD R15, R20, 0x1, R21 ;  /* 0x00000001140f2824 */ /* 0x000fe400078e0215 */
[----:B------:R-:W-:-:S05]  /*1580*/  @P2 IMAD.IADD R2, R17, 0x1, R14 ;  /* 0x0000000111022824 */ /* 0x000fca00078e020e */
[C---:B------:R-:W-:Y:S02]  /*1590*/  SHF.L.W.U32.HI R21, R15.reuse, 0x2, R2 ;  /* 0x000000020f157819 */ /* 0x040fe40000010e02 */
[----:B------:R-:W-:Y:S02]  /*15a0*/  SHF.L.U32 R15, R15, 0x2, RZ ;  /* 0x000000020f0f7819 */ /* 0x000fe400000006ff */
[----:B0-----:R-:W-:-:S04]  /*15b0*/  SHF.R.S32.HI R16, RZ, 0x1f, R21 ;  /* 0x0000001fff107819 */ /* 0x001fc80000011415 */
[C---:B------:R-:W-:Y:S02]  /*15c0*/  LOP3.LUT R14, R16.reuse, R15, RZ, 0x3c, !PT ;  /* 0x0000000f100e7212 */ /* 0x040fe400078e3cff */
[----:B------:R-:W-:-:S06]  /*15d0*/  LOP3.LUT R15, R16, R21, RZ, 0x3c, !PT ;  /* 0x00000015100f7212 */ /* 0x000fcc00078e3cff */
[----:B------:R-:W0:Y:S01]  /*15e0*/  I2F.F64.S64 R14, R14 ;  /* 0x0000000e000e7312 */ /* 0x000e220000301c00 */
[----:B------:R-:W-:Y:S02]  /*15f0*/  ISETP.GE.AND P2, PT, R19, RZ, PT ;  /* 0x000000ff1300720c */ /* 0x000fe40003f46270 */
[----:B------:R-:W-:Y:S01]  /*1600*/  SHF.R.U32.HI R2, RZ, 0x1e, R2 ;  /* 0x0000001eff027819 */ /* 0x000fe20000011602 */
[----:B0-----:R-:W-:Y:S01]  /*1610*/  DMUL R16, R14, UR6 ;  /* 0x000000060e107c28 */ /* 0x001fe20008000000 */
[C---:B------:R-:W-:Y:S02]  /*1620*/  LOP3.LUT R19, R21.reuse, R19, RZ, 0x3c, !PT ;  /* 0x0000001315137212 */ /* 0x040fe400078e3cff */
[----:B------:R-:W-:-:S07]  /*1630*/  LEA.HI R21, R21, R2, RZ, 0x1 ;  /* 0x0000000215157211 */ /* 0x000fce00078f08ff */
[----:B------:R-:W0:Y:S01]  /*1640*/  F2F.F32.F64 R16, R16 ;  /* 0x0000001000107310 */ /* 0x000e220000301000 */
[----:B------:R-:W-:Y:S01]  /*1650*/  IMAD.MOV R2, RZ, RZ, -R21 ;  /* 0x000000ffff027224 */ /* 0x000fe200078e0a15 */
[----:B------:R-:W-:-:S03]  /*1660*/  ISETP.GE.AND P3, PT, R19, RZ, PT ;  /* 0x000000ff1300720c */ /* 0x000fc60003f66270 */
[----:B------:R-:W-:Y:S01]  /*1670*/  @!P2 IMAD.MOV.U32 R21, RZ, RZ, R2 ;  /* 0x000000ffff15a224 */ /* 0x000fe200078e0002 */
[----:B0-----:R-:W-:-:S09]  /*1680*/  FSEL R2, -R16, R16, !P3 ;  /* 0x0000001010027208 */ /* 0x001fd20005800100 */
.L_x_8:
[----:B------:R-:W-:Y:S05]  /*1690*/  BSYNC B0 ;  /* 0x0000000000007941 */ /* 0x000fea0003800000 */
.L_x_7:
[----:B------:R-:W-:Y:S01]  /*16a0*/  IADD3 R18, R18, 0x1, RZ ;  /* 0x0000000112127810 */ /* 0x000fe20007ffe0ff */
[----:B------:R-:W-:Y:S01]  /*16b0*/  IMAD.MOV.U32 R14, RZ, RZ, RZ ;  /* 0x000000ffff0e7224 */ /* 0x000fe200078e00ff */
[----:B------:R-:W-:Y:S02]  /*16c0*/  ISETP.GT.AND P2, PT, R7, RZ, !P0 ;  /* 0x000000ff0700720c */ /* 0x000fe40004744270 */
[----:B------:R-:W-:-:S05]  /*16d0*/  I2FP.F32.S32 R18, R18 ;  /* 0x0000001200127245 */ /* 0x000fca0000201400 */
[----:B------:R-:W-:Y:S01]  /*16e0*/  FMUL R18, R18, 0.5 ;  /* 0x3f00000012127820 */ /* 0x000fe20000400000 */
[----:B------:R-:W-:-:S05]  /*16f0*/  VIADD R13, R13, 0x1 ;  /* 0x000000010d0d7836 */ /* 0x000fca0000000000 */
[----:B------:R-:W0:Y:S01]  /*1700*/  FRND.FTZ.FLOOR R18, R18 ;  /* 0x0000001200127307 */ /* 0x000e220000215000 */
[----:B------:R-:W-:Y:S01]  /*1710*/  I2FP.F32.S32 R13, R13 ;  /* 0x0000000d000d7245 */ /* 0x000fe20000201400 */
[----:B------:R1:W5:Y:S01]  /*1720*/  @P2 LDG.E.EL R14, desc[UR4][R4.64] ;  /* 0x00000004040e2981 */ /* 0x000362000c2e1900 */
[----:B------:R-:W-:Y:S03]  /*1730*/  BSSY B0, `(.L_x_10) ;  /* 0x0000048000007945 */ /* 0x000fe60003800000 */
[----:B------:R-:W-:-:S06]  /*1740*/  FMUL R19, R13, 0.5 ;  /* 0x3f0000000d137820 */ /* 0x000fcc0000400000 */
[----:B------:R-:W2:Y:S01]  /*1750*/  FRND.FTZ.FLOOR R19, R19 ;  /* 0x0000001300137307 */ /* 0x000ea20000215000 */
[----:B0-----:R-:W-:-:S04]  /*1760*/  FADD R15, R18, R18 ;  /* 0x00000012120f7221 */ /* 0x001fc80000000000 */
[----:B------:R-:W-:-:S04]  /*1770*/  FMUL R13, R15, 0.015625 ;  /* 0x3c8000000f0d7820 */ /* 0x000fc80000400000 */
[C---:B-1----:R-:W-:Y:S01]  /*1780*/  FADD.FTZ R4, |R13|.reuse, -RZ ;  /* 0x800000ff0d047221 */ /* 0x042fe20000010200 */
[----:B------:R-:W-:Y:S01]  /*1790*/  FMUL R16, R13, 0.0001220703125 ;  /* 0x390000000d107820 */ /* 0x000fe20000400000 */
[----:B--2---:R-:W-:-:S03]  /*17a0*/  FADD R15, R19, R19 ;  /* 0x00000013130f7221 */ /* 0x004fc60000000000 */
[----:B------:R-:W-:Y:S01]  /*17b0*/  FSETP.GT.AND P3, PT, R4, 9.99999979021476795361e+33, PT ;  /* 0x77f684df0400780b */ /* 0x000fe20003f64000 */
[----:B------:R-:W-:-:S03]  /*17c0*/  FMUL R15, R15, 0.015625 ;  /* 0x3c8000000f0f7820 */ /* 0x000fc60000400000 */
[----:B------:R-:W-:Y:S01]  /*17d0*/  FSEL R5, R16, R13, P3 ;  /* 0x0000000d10057208 */ /* 0x000fe20001800000 */
[----:B------:R-:W-:-:S04]  /*17e0*/  FADD.FTZ R16, |R15|, -RZ ;  /* 0x800000ff0f107221 */ /* 0x000fc80000010200 */
[----:B------:R-:W-:Y:S01]  /*17f0*/  FMUL.FTZ R17, R10, R5 ;  /* 0x000000050a117220 */ /* 0x000fe20000410000 */
[----:B------:R-:W-:-:S03]  /*1800*/  FSETP.GT.AND P3, PT, R16, 9.99999979021476795361e+33, PT ;  /* 0x77f684df1000780b */ /* 0x000fc60003f64000 */
[----:B------:R-:W-:-:S04]  /*1810*/  FFMA.FTZ R18, R10, R5, -R17 ;  /* 0x000000050a127223 */ /* 0x000fc80000010811 */
[----:B------:R-:W-:Y:S01]  /*1820*/  FFMA.FTZ R5, R11, R5, R18 ;  /* 0x000000050b057223 */ /* 0x000fe20000010012 */
[----:B------:R-:W-:-:S03]  /*1830*/  FMUL R18, R15, 0.0001220703125 ;  /* 0x390000000f127820 */ /* 0x000fc60000400000 */
[----:B------:R-:W-:Y:S02]  /*1840*/  FFMA.FTZ R20, RZ, R10, R5 ;  /* 0x0000000aff147223 */ /* 0x000fe40000010005 */
[----:B------:R-:W-:Y:S02]  /*1850*/  FSEL R5, R18, R15, P3 ;  /* 0x0000000f12057208 */ /* 0x000fe40001800000 */
[----:B------:R-:W-:-:S03]  /*1860*/  FADD.FTZ R18, R17, R20 ;  /* 0x0000001411127221 */ /* 0x000fc60000010000 */
[-C--:B------:R-:W-:Y:S02]  /*1870*/  FMUL.FTZ R19, R10, R5.reuse ;  /* 0x000000050a137220 */ /* 0x080fe40000410000 */
[----:B------:R-:W-:Y:S02]  /*1880*/  ISETP.NE.AND P3, PT, R18, 0x42b17218, PT ;  /* 0x42b172181200780c */ /* 0x000fe40003f65270 */
[-C--:B------:R-:W-:Y:S02]  /*1890*/  FFMA.FTZ R22, R10, R5.reuse, -R19 ;  /* 0x000000050a167223 */ /* 0x080fe40000010813 */
[----:B------:R-:W-:Y:S02]  /*18a0*/  FSEL R23, R18, 88.72283172607421875, P3 ;  /* 0x42b1721712177808 */ /* 0x000fe40001800000 */
[----:B------:R-:W-:-:S03]  /*18b0*/  FFMA.FTZ R5, R11, R5, R22 ;  /* 0x000000050b057223 */ /* 0x000fc60000010016 */
[----:B------:R-:W-:Y:S01]  /*18c0*/  FMUL.FTZ R27, R23, 1.4426950216293334961 ;  /* 0x3fb8aa3b171b7820 */ /* 0x000fe20000410000 */
[----:B------:R-:W-:-:S04]  /*18d0*/  FFMA.FTZ R24, RZ, R10, R5 ;  /* 0x0000000aff187223 */ /* 0x000fc80000010005 */
[----:B------:R-:W-:Y:S01]  /*18e0*/  FADD.FTZ R22, R19, R24 ;  /* 0x0000001813167221 */ /* 0x000fe20000010000 */
[----:B------:R-:W0:Y:S04]  /*18f0*/  FRND.TRUNC R27, R27 ;  /* 0x0000001b001b7307 */ /* 0x000e28000020d000 */
[----:B------:R-:W-:-:S04]  /*1900*/  ISETP.NE.AND P3, PT, R22, 0x42b17218, PT ;  /* 0x42b172181600780c */ /* 0x000fc80003f65270 */
[----:B------:R-:W-:-:S05]  /*1910*/  FSEL R5, R22, 88.72283172607421875, P3 ;  /* 0x42b1721716057808 */ /* 0x000fca0001800000 */
[----:B------:R-:W-:Y:S01]  /*1920*/  FMUL.FTZ R29, R5, 1.4426950216293334961 ;  /* 0x3fb8aa3b051d7820 */ /* 0x000fe20000410000 */
[----:B0-----:R-:W-:Y:S01]  /*1930*/  FADD.FTZ R25, |R27|, -RZ ;  /* 0x800000ff1b197221 */ /* 0x001fe20000010200 */
[----:B------:R-:W-:-:S04]  /*1940*/  LOP3.LUT R26, R12, 0x80000000, R27, 0xb8, !PT ;  /* 0x800000000c1a7812 */ /* 0x000fc800078eb81b */
[----:B------:R-:W-:Y:S02]  /*1950*/  FSETP.GT.AND P3, PT, R25, 126, PT ;  /* 0x42fc00001900780b */ /* 0x000fe40003f64000 */
[----:B------:R-:W0:Y:S02]  /*1960*/  FRND.TRUNC R25, R29 ;  /* 0x0000001d00197307 */ /* 0x000e24000020d000 */
[----:B------:R-:W-:-:S05]  /*1970*/  FSEL R26, R26, R27, P3 ;  /* 0x0000001b1a1a7208 */ /* 0x000fca0001800000 */
[----:B------:R-:W-:-:S04]  /*1980*/  FFMA.FTZ R23, R26, -0.69314718246459960938, R23 ;  /* 0xbf3172181a177823 */ /* 0x000fc80000010017 */
[C---:B------:R-:W-:Y:S01]  /*1990*/  FFMA.FTZ R23, R26.reuse, 1.9046542121259335545e-09, R23 ;  /* 0x3102e3081a177823 */ /* 0x040fe20000010017 */
[----:B------:R-:W-:-:S03]  /*19a0*/  FADD R26, R26, 12583039 ;  /* 0x4b40007f1a1a7421 */ /* 0x000fc60000000000 */
[----:B------:R-:W-:Y:S01]  /*19b0*/  FMUL R27, R23, 1.4426950216293334961 ;  /* 0x3fb8aa3b171b7820 */ /* 0x000fe20000400000 */
[----:B0-----:R-:W-:Y:S01]  /*19c0*/  FADD.FTZ R28, |R25|, -RZ ;  /* 0x800000ff191c7221 */ /* 0x001fe20000010200 */
[----:B------:R-:W-:Y:S02]  /*19d0*/  IMAD.SHL.U32 R26, R26, 0x800000, RZ ;  /* 0x008000001a1a7824 */ /* 0x000fe400078e00ff */
[----:B------:R-:W0:Y:S02]  /*19e0*/  MUFU.EX2 R23, R27 ;  /* 0x0000001b00177308 */ /* 0x000e240000000800 */
[----:B------:R-:W-:Y:S02]  /*19f0*/  FSETP.GT.AND P3, PT, R28, 126, PT ;  /* 0x42fc00001c00780b */ /* 0x000fe40003f64000 */
[----:B------:R-:W-:-:S04]  /*1a00*/  LOP3.LUT R28, R12, 0x80000000, R25, 0xb8, !PT ;  /* 0x800000000c1c7812 */ /* 0x000fc800078eb819 */
[----:B------:R-:W-:-:S05]  /*1a10*/  FSEL R28, R28, R25, P3 ;  /* 0x000000191c1c7208 */ /* 0x000fca0001800000 */
[----:B------:R-:W-:Y:S01]  /*1a20*/  FFMA.FTZ R5, R28, -0.69314718246459960938, R5 ;  /* 0xbf3172181c057823 */ /* 0x000fe20000010005 */
[----:B0-----:R-:W-:-:S03]  /*1a30*/  FMUL R23, R26, R23 ;  /* 0x000000171a177220 */ /* 0x001fc60000400000 */
[C---:B------:R-:W-:Y:S01]  /*1a40*/  FFMA.FTZ R5, R28.reuse, 1.9046542121259335545e-09, R5 ;  /* 0x3102e3081c057823 */ /* 0x040fe20000010005 */
[----:B------:R-:W-:Y:S01]  /*1a50*/  FADD R28, R28, 12583039 ;  /* 0x4b40007f1c1c7421 */ /* 0x000fe20000000000 */
[----:B------:R-:W-:Y:S02]  /*1a60*/  FSETP.NEU.AND P3, PT, R23, +INF , PT ;  /* 0x7f8000001700780b */ /* 0x000fe40003f6d000 */
[----:B------:R-:W-:Y:S01]  /*1a70*/  FMUL R25, R5, 1.4426950216293334961 ;  /* 0x3fb8aa3b05197820 */ /* 0x000fe20000400000 */
[----:B------:R-:W-:Y:S01]  /*1a80*/  IMAD.SHL.U32 R5, R28, 0x800000, RZ ;  /* 0x008000001c057824 */ /* 0x000fe200078e00ff */
[----:B------:R-:W-:Y:S02]  /*1a90*/  ISETP.NE.OR P4, PT, R18, 0x42b17218, !P3 ;  /* 0x42b172181200780c */ /* 0x000fe40005f85670 */
[----:B------:R-:W0:Y:S07]  /*1aa0*/  MUFU.EX2 R26, R25 ;  /* 0x00000019001a7308 */ /* 0x000e2e0000000800 */
[----:B------:R-:W-:Y:S01]  /*1ab0*/  @P3 FADD.FTZ R17, R17, -R18 ;  /* 0x8000001211113221 */ /* 0x000fe20000010000 */
[----:B------:R-:W-:-:S03]  /*1ac0*/  FADD R18, R4, 10000 ;  /* 0x461c400004127421 */ /* 0x000fc60000000000 */
[----:B------:R-:W-:Y:S01]  /*1ad0*/  @P3 FADD.FTZ R20, R20, R17 ;  /* 0x0000001114143221 */ /* 0x000fe20000010000 */
[----:B------:R-:W-:Y:S02]  /*1ae0*/  MOV R17, 0x7f800000 ;  /* 0x7f80000000117802 */ /* 0x000fe40000000f00 */
[----:B------:R-:W-:Y:S01]  /*1af0*/  ISETP.GE.AND P5, PT, R18, 0x7f800000, PT ;  /* 0x7f8000001200780c */ /* 0x000fe20003fa6270 */
[----:B0-----:R-:W-:Y:S01]  /*1b00*/  FMUL R5, R5, R26 ;  /* 0x0000001a05057220 */ /* 0x001fe20000400000 */
[----:B------:R-:W-:-:S04]  /*1b10*/  @!P4 FADD R20, R20, 7.62939453125e-06 ;  /* 0x370000001414c421 */ /* 0x000fc80000000000 */
[----:B------:R-:W-:Y:S01]  /*1b20*/  FSETP.NEU.AND P4, PT, R5, +INF , PT ;  /* 0x7f8000000500780b */ /* 0x000fe20003f8d000 */
[----:B------:R-:W-:-:S06]  /*1b30*/  @P3 FFMA.FTZ R17, R23, R20, R23 ;  /* 0x0000001417113223 */ /* 0x000fcc0000010017 */
[----:B------:R-:W-:Y:S06]  /*1b40*/  @!P5 BRA `(.L_x_11) ;  /* 0x000000000018d947 */ /* 0x000fec0003800000 */
[----:B------:R-:W-:-:S13]  /*1b50*/  FSETP.NAN.FTZ.AND P3, PT, |R13|, |R13|, PT ;  /* 0x4000000d0d00720b */ /* 0x000fda0003f78200 */
[----:B------:R-:W-:Y:S01]  /*1b60*/  @P3 FADD R17, R13, 10000 ;  /* 0x461c40000d113421 */ /* 0x000fe20000000000 */
[----:B------:R-:W-:Y:S06]  /*1b70*/  @P3 BRA `(.L_x_11) ;  /* 0x00000000000c3947 */ /* 0x000fec0003800000 */
[----:B------:R-:W-:-:S13]  /*1b80*/  FSETP.NEU.AND P3, PT, R4, +INF , PT ;  /* 0x7f8000000400780b */ /* 0x000fda0003f6d000 */
[----:B------:R-:W-:-:S04]  /*1b90*/  @!P3 FSETP.GEU.AND P5, PT, R13, RZ, PT ;  /* 0x000000ff0d00b20b */ /* 0x000fc80003fae000 */
[----:B------:R-:W-:-:S09]  /*1ba0*/  @!P3 SEL R17, RZ, 0x7f800000, !P5 ;  /* 0x7f800000ff11b807 */ /* 0x000fd20006800000 */
.L_x_11:
[----:B------:R-:W-:Y:S05]  /*1bb0*/  BSYNC B0 ;  /* 0x0000000000007941 */ /* 0x000fea0003800000 */
.L_x_10:
[----:B------:R-:W-:Y:S01]  /*1bc0*/  FSETP.NEU.AND P5, PT, R13, RZ, PT ;  /* 0x000000ff0d00720b */ /* 0x000fe20003fad000 */
[----:B------:R-:W-:Y:S01]  /*1bd0*/  FADD R4, R16, 10000 ;  /* 0x461c400010047421 */ /* 0x000fe20000000000 */
[----:B------:R-:W-:Y:S01]  /*1be0*/  ISETP.NE.OR P3, PT, R22, 0x42b17218, !P4 ;  /* 0x42b172181600780c */ /* 0x000fe20006765670 */
[----:B------:R-:W-:Y:S01]  /*1bf0*/  @P4 FADD.FTZ R19, R19, -R22 ;  /* 0x8000001613134221 */ /* 0x000fe20000010000 */
[----:B------:R-:W-:Y:S01]  /*1c00*/  FSEL R17, R17, 1, P5 ;  /* 0x3f80000011117808 */ /* 0x000fe20002800000 */
[----:B------:R-:W-:Y:S01]  /*1c10*/  BSSY B0, `(.L_x_12) ;  /* 0x000000e000007945 */ /* 0x000fe20003800000 */
[----:B------:R-:W-:Y:S01]  /*1c20*/  ISETP.GE.AND P5, PT, R4, 0x7f800000, PT ;  /* 0x7f8000000400780c */ /* 0x000fe20003fa6270 */
[----:B------:R-:W-:Y:S01]  /*1c30*/  @P4 FADD.FTZ R24, R24, R19 ;  /* 0x0000001318184221 */ /* 0x000fe20000010000 */
[----:B------:R-:W-:-:S07]  /*1c40*/  IMAD.MOV.U32 R4, RZ, RZ, 0x7f800000 ;  /* 0x7f800000ff047424 */ /* 0x000fce00078e00ff */
[----:B------:R-:W-:Y:S01]  /*1c50*/  @!P3 FADD R24, R24, 7.62939453125e-06 ;  /* 0x370000001818b421 */ /* 0x000fe20000000000 */
[----:B------:R-:W-:-:S03]  /*1c60*/  FSETP.GT.AND P3, PT, |R17|, 8.50705917302346158658e+37, PT ;  /* 0x7e8000001100780b */ /* 0x000fc60003f64200 */
[----:B------:R-:W-:Y:S01]  /*1c70*/  @P4 FFMA.FTZ R4, R5, R24, R5 ;  /* 0x0000001805044223 */ /* 0x000fe20000010005 */
[----:B------:R-:W-:Y:S09]  /*1c80*/  @!P5 BRA `(.L_x_13) ;  /* 0x000000000018d947 */ /* 0x000ff20003800000 */
[----:B------:R-:W-:-:S13]  /*1c90*/  FSETP.NAN.FTZ.AND P4, PT, |R15|, |R15|, PT ;  /* 0x4000000f0f00720b */ /* 0x000fda0003f98200 */
[----:B------:R-:W-:Y:S01]  /*1ca0*/  @P4 FADD R4, R15, 10000 ;  /* 0x461c40000f044421 */ /* 0x000fe20000000000 */
[----:B------:R-:W-:Y:S06]  /*1cb0*/  @P4 BRA `(.L_x_13) ;  /* 0x00000000000c4947 */ /* 0x000fec0003800000 */
[----:B------:R-:W-:-:S13]  /*1cc0*/  FSETP.NEU.AND P4, PT, R16, +INF , PT ;  /* 0x7f8000001000780b */ /* 0x000fda0003f8d000 */
[----:B------:R-:W-:-:S04]  /*1cd0*/  @!P4 FSETP.GEU.AND P5, PT, R15, RZ, PT ;  /* 0x000000ff0f00c20b */ /* 0x000fc80003fae000 */
[----:B------:R-:W-:-:S09]  /*1ce0*/  @!P4 SEL R4, RZ, 0x7f800000, !P5 ;  /* 0x7f800000ff04c807 */ /* 0x000fd20006800000 */
.L_x_13:
[----:B------:R-:W-:Y:S05]  /*1cf0*/  BSYNC B0 ;  /* 0x0000000000007941 */ /* 0x000fea0003800000 */
.L_x_12:
[C---:B------:R-:W-:Y:S01]  /*1d00*/  FSETP.GEU.AND P5, PT, |R17|.reuse, 1.175494350822287508e-38, PT ;  /* 0x008000001100780b */ /* 0x040fe20003fae200 */
[----:B------:R-:W-:Y:S01]  /*1d10*/  @P3 FMUL R17, R17, 0.25 ;  /* 0x3e80000011113820 */ /* 0x000fe20000400000 */
[----:B------:R-:W-:Y:S01]  /*1d20*/  FSETP.NEU.AND P4, PT, R15, RZ, PT ;  /* 0x000000ff0f00720b */ /* 0x000fe20003f8d000 */
[----:B------:R-:W-:Y:S01]  /*1d30*/  FMUL.FTZ R18, R2, R2 ;  /* 0x0000000202127220 */ /* 0x000fe20000410000 */
[----:B------:R-:W-:Y:S01]  /*1d40*/  LOP3.LUT R5, R21, 0x1, RZ, 0xc0, !PT ;  /* 0x0000000115057812 */ /* 0x000fe200078ec0ff */
[----:B------:R-:W-:Y:S01]  /*1d50*/  IMAD.MOV.U32 R13, RZ, RZ, -0x41d55558 ;  /* 0xbe2aaaa8ff0d7424 */ /* 0x000fe200078e00ff */
[----:B------:R-:W-:Y:S01]  /*1d60*/  FSEL R15, R4, 1, P4 ;  /* 0x3f800000040f7808 */ /* 0x000fe20002000000 */
[----:B------:R-:W-:Y:S01]  /*1d70*/  IMAD.MOV.U32 R4, RZ, RZ, -0x46b2bead ;  /* 0xb94d4153ff047424 */ /* 0x000fe200078e00ff */
[----:B------:R-:W-:Y:S01]  /*1d80*/  ISETP.NE.U32.AND P4, PT, R5, 0x1, PT ;  /* 0x000000010500780c */ /* 0x000fe20003f85070 */
[----:B------:R-:W-:Y:S01]  /*1d90*/  BSSY B0, `(.L_x_14) ;  /* 0x0000033000007945 */ /* 0x000fe20003800000 */
[----:B------:R-:W-:-:S02]  /*1da0*/  FSETP.GT.AND P3, PT, |R15|, 8.50705917302346158658e+37, PT ;  /* 0x7e8000000f00780b */ /* 0x000fc40003f64200 */
[----:B-----5:R-:W-:Y:S01]  /*1db0*/  SEL R14, R14, RZ, P2 ;  /* 0x000000ff0e0e7207 */ /* 0x020fe20001000000 */
[----:B------:R-:W-:Y:S01]  /*1dc0*/  @!P5 FMUL R17, R17, 16777216 ;  /* 0x4b8000001111d820 */ /* 0x000fe20000400000 */
[----:B------:R-:W-:Y:S02]  /*1dd0*/  FSETP.GEU.AND P5, PT, |R15|, 1.175494350822287508e-38, PT ;  /* 0x008000000f00780b */ /* 0x000fe40003fae200 */
[----:B------:R-:W-:-:S03]  /*1de0*/  FSEL R2, R2, 1, P4 ;  /* 0x3f80000002027808 */ /* 0x000fc60002000000 */
[----:B------:R-:W0:Y:S02]  /*1df0*/  MUFU.RCP R17, R17 ;  /* 0x0000001100117308 */ /* 0x000e240000001000 */
[----:B------:R-:W-:Y:S02]  /*1e00*/  @!P4 IMAD.MOV.U32 R5, RZ, RZ, 0x37cbac00 ;  /* 0x37cbac00ff05c424 */ /* 0x000fe400078e00ff */
[----:B------:R-:W-:Y:S01]  /*1e10*/  @P3 FMUL R15, R15, 0.25 ;  /* 0x3e8000000f0f3820 */ /* 0x000fe20000400000 */
[----:B------:R-:W-:Y:S01]  /*1e20*/  @P3 FMUL R14, R14, 0.25 ;  /* 0x3e8000000e0e3820 */ /* 0x000fe20000400000 */
[----:B------:R-:W-:Y:S01]  /*1e30*/  @!P4 FFMA.FTZ R4, R18, R5, -0.0013887860113754868507 ;  /* 0xbab607ed1204c423 */ /* 0x000fe20000010005 */
[----:B------:R-:W-:Y:S01]  /*1e40*/  HFMA2.MMA R5, -RZ, RZ, 1.0078125, -8.98838043212890625e-05 ;  /* 0x3c0885e4ff057435 */ /* 0x000fe200000001ff */
[----:B------:R-:W-:Y:S01]  /*1e50*/  @!P5 FMUL R15, R15, 16777216 ;  /* 0x4b8000000f0fd820 */ /* 0x000fe20000400000 */
[----:B------:R-:W-:Y:S02]  /*1e60*/  @!P4 IMAD.MOV.U32 R13, RZ, RZ, -0x41000001 ;  /* 0xbeffffffff0dc424 */ /* 0x000fe400078e00ff */
[----:B------:R-:W-:-:S02]  /*1e70*/  @!P5 FMUL R14, R14, 16777216 ;  /* 0x4b8000000e0ed820 */ /* 0x000fc40000400000 */
[----:B------:R-:W-:Y:S01]  /*1e80*/  @!P4 IMAD.MOV.U32 R5, RZ, RZ, 0x3d2aaabb ;  /* 0x3d2aaabbff05c424 */ /* 0x000fe200078e00ff */
[----:B------:R-:W-:Y:S01]  /*1e90*/  LOP3.LUT P4, RZ, R21, 0x2, RZ, 0xc0, !PT ;  /* 0x0000000215ff7812 */ /* 0x000fe2000788c0ff */
[----:B0-----:R-:W-:Y:S02]  /*1ea0*/  FMUL R19, RZ, R17 ;  /* 0x00000011ff137220 */ /* 0x001fe40000400000 */
[----:B------:R-:W0:Y:S01]  /*1eb0*/  MUFU.RCP R17, R15 ;  /* 0x0000000f00117308 */ /* 0x000e220000001000 */
[C---:B------:R-:W-:Y:S01]  /*1ec0*/  FFMA.FTZ R4, R18.reuse, R4, R5 ;  /* 0x0000000412047223 */ /* 0x040fe20000010005 */
[----:B------:R-:W-:Y:S01]  /*1ed0*/  FADD.FTZ R16, |R19|, -RZ ;  /* 0x800000ff13107221 */ /* 0x000fe20000010200 */
[C---:B------:R-:W-:Y:S02]  /*1ee0*/  FFMA.FTZ R5, R18.reuse, R2, RZ ;  /* 0x0000000212057223 */ /* 0x040fe400000100ff */
[----:B------:R-:W-:Y:S01]  /*1ef0*/  FFMA.FTZ R13, R18, R4, R13 ;  /* 0x00000004120d7223 */ /* 0x000fe2000001000d */
[----:B------:R-:W-:-:S02]  /*1f00*/  MOV R4, RZ ;  /* 0x000000ff00047202 */ /* 0x000fc40000000f00 */
[----:B------:R-:W-:Y:S01]  /*1f10*/  FSETP.NEU.AND P3, PT, R16, +INF , PT ;  /* 0x7f8000001000780b */ /* 0x000fe20003f6d000 */
[----:B------:R-:W-:-:S03]  /*1f20*/  FFMA.FTZ R2, R5, R13, R2 ;  /* 0x0000000d05027223 */ /* 0x000fc60000010002 */
[----:B------:R-:W-:Y:S01]  /*1f30*/  FSETP.LTU.OR P3, PT, R16, 105615, !P3 ;  /* 0x47ce47801000780b */ /* 0x000fe20005f69400 */
[----:B------:R-:W-:Y:S01]  /*1f40*/  @P4 FFMA.FTZ R2, R2, -1, RZ ;  /* 0xbf80000002024823 */ /* 0x000fe200000100ff */
[----:B0-----:R-:W-:-:S11]  /*1f50*/  FMUL R17, R17, R14 ;  /* 0x0000000e11117220 */ /* 0x001fd60000400000 */
[----:B------:R-:W-:Y:S05]  /*1f60*/  @P3 BRA `(.L_x_15) ;  /* 0x0000000000543947 */ /* 0x000fea0003800000 */
[----:B------:R-:W-:Y:S01]  /*1f70*/  IMAD.SHL.U32 R13, R19, 0x100, RZ ;  /* 0x00000100130d7824 */ /* 0x000fe200078e00ff */
[----:B------:R-:W-:Y:S01]  /*1f80*/  MOV R5, R1 ;  /* 0x0000000100057202 */ /* 0x000fe20000000f00 */
[----:B------:R-:W-:Y:S01]  /*1f90*/  IMAD.MOV.U32 R16, RZ, RZ, RZ ;  /* 0x000000ffff107224 */ /* 0x000fe200078e00ff */
[----:B------:R-:W-:Y:S01]  /*1fa0*/  ULDC.64 UR6, c[0x4][0x8] ;  /* 0x0100020000067ab9 */ /* 0x000fe20000000a00 */
[----:B------:R-:W-:Y:S01]  /*1fb0*/  IMAD.MOV.U32 R20, RZ, RZ, RZ ;  /* 0x000000ffff147224 */ /* 0x000fe200078e00ff */
[----:B------:R-:W-:-:S07]  /*1fc0*/  LOP3.LUT R13, R13, 0x80000000, RZ, 0xfc, !PT ;  /* 0x800000000d0d7812 */ /* 0x000fce00078efcff */
.L_x_16:
        /* <DEDUP_REMOVED lines=14> */
[----:B------:R0:W-:Y:S02]  /*20b0*/  STL [R1+0x18], R4 ;  /* 0x0000180401007387 */ /* 0x0001e40000100800 */
.L_x_15:
[----:B------:R-:W-:Y:S05]  /*20c0*/  BSYNC B0 ;  /* 0x0000000000007941 */ /* 0x000fea0003800000 */
.L_x_14:
[C---:B------:R-:W-:Y:S01]  /*20d0*/  FMUL R19, R17.reuse, 0.63661974668502807617 ;  /* 0x3f22f98311137820 */ /* 0x040fe20000400000 */
[----:B------:R-:W-:Y:S01]  /*20e0*/  FADD.FTZ R13, |R17|, -RZ ;  /* 0x800000ff110d7221 */ /* 0x000fe20000010200 */
[----:B------:R-:W-:Y:S04]  /*20f0*/  BSSY B0, `(.L_x_17) ;  /* 0x0000043000007945 */ /* 0x000fe80003800000 */
[----:B------:R-:W1:Y:S01]  /*2100*/  F2I.FTZ.NTZ R19, R19 ;  /* 0x0000001300137305 */ /* 0x000e620000213100 */
[----:B------:R-:W-:Y:S02]  /*2110*/  FSETP.GE.AND P3, PT, R13, 105615, PT ;  /* 0x47ce47800d00780b */ /* 0x000fe40003f66000 */
[----:B01----:R-:W-:-:S05]  /*2120*/  I2FP.F32.S32 R4, R19 ;  /* 0x0000001300047245 */ /* 0x003fca0000201400 */
        /* <DEDUP_REMOVED lines=10> */
[----:B------:R-:W-:Y:S01]  /*21d0*/  HFMA2.MMA R14, -RZ, RZ, 0, 0 ;  /* 0x00000000ff0e7435 */ /* 0x000fe200000001ff */
[----:B------:R-:W-:Y:S01]  /*21e0*/  IMAD.MOV.U32 R13, RZ, RZ, RZ ;  /* 0x000000ffff0d7224 */ /* 0x000fe200078e00ff */
[----:B------:R-:W-:Y:S01]  /*21f0*/  LOP3.LUT R4, R23, 0xe0, RZ, 0xc0, !PT ;  /* 0x000000e017047812 */ /* 0x000fe200078ec0ff */
[----:B------:R-:W-:Y:S01]  /*2200*/  IMAD.MOV.U32 R22, RZ, RZ, RZ ;  /* 0x000000ffff167224 */ /* 0x000fe200078e00ff */
[----:B------:R-:W-:Y:S01]  /*2210*/  LOP3.LUT R5, R5, 0x80000000, RZ, 0xfc, !PT ;  /* 0x8000000005057812 */ /* 0x000fe200078efcff */
[----:B------:R-:W-:Y:S02]  /*2220*/  ULDC.64 UR6, c[0x4][0x8] ;  /* 0x0100020000067ab9 */ /* 0x000fe40000000a00 */
[----:B------:R-:W-:Y:S01]  /*2230*/  VIADD R16, R4, 0xffffff80 ;  /* 0xffffff8004107836 */ /* 0x000fe20000000000 */
[----:B------:R-:W-:-:S04]  /*2240*/  MOV R4, R1 ;  /* 0x0000000100047202 */ /* 0x000fc80000000f00 */
[----:B------:R-:W-:-:S07]  /*2250*/  SHF.R.U32.HI R16, RZ, 0x5, R16 ;  /* 0x00000005ff107819 */ /* 0x000fce0000011610 */
.L_x_19:
        /* <DEDUP_REMOVED lines=8> */
[----:B--2---:R-:W-:-:S04]  /*22e0*/  IMAD.WIDE.U32 R20, R5, R19, R14 ;  /* 0x0000001305147225 */ /* 0x004fc800078e000e */
[----:B------:R-:W-:Y:S01]  /*22f0*/  IMAD.MOV.U32 R14, RZ, RZ, R21 ;  /* 0x000000ffff0e7224 */ /* 0x000fe200078e0015 */
[----:B------:R0:W-:Y:S02]  /*2300*/  STL [R4], R20 ;  /* 0x0000001404007387 */ /* 0x0001e40000100800 */
[----:B0-----:R-:W-:-:S05]  /*2310*/  IADD3 R4, R4, 0x4, RZ ;  /* 0x0000000404047810 */ /* 0x001fca0007ffe0ff */
        /* <DEDUP_REMOVED lines=11> */
[-C--:B----4-:R-:W-:Y:S02]  /*23d0*/  @P3 SHF.R.U32.HI R18, RZ, R16.reuse, R15 ;  /* 0x00000010ff123219 */ /* 0x090fe4000001160f */
[----:B---3--:R-:W-:Y:S02]  /*23e0*/  @P3 SHF.R.U32.HI R16, RZ, R16, R5 ;  /* 0x00000010ff103219 */ /* 0x008fe40000011605 */
[----:B------:R-:W-:-:S03]  /*23f0*/  @P3 SHF.L.U32 R15, R5, R23, RZ ;  /* 0x00000017050f3219 */ /* 0x000fc600000006ff */
[----:B------:R-:W-:Y:S02]  /*2400*/  @P3 IMAD.IADD R4, R13, 0x1, R16 ;  /* 0x000000010d043824 */ /* 0x000fe400078e0210 */
[----:B------:R-:W-:-:S05]  /*2410*/  @P3 IMAD.IADD R5, R15, 0x1, R18 ;  /* 0x000000010f053824 */ /* 0x000fca00078e0212 */
[C---:B------:R-:W-:Y:S01]  /*2420*/  SHF.L.W.U32.HI R19, R5.reuse, 0x2, R4 ;  /* 0x0000000205137819 */ /* 0x040fe20000010e04 */
[----:B------:R-:W-:-:S03]  /*2430*/  IMAD.SHL.U32 R5, R5, 0x4, RZ ;  /* 0x0000000405057824 */ /* 0x000fc600078e00ff */
[----:B------:R-:W-:-:S04]  /*2440*/  SHF.R.S32.HI R16, RZ, 0x1f, R19 ;  /* 0x0000001fff107819 */ /* 0x000fc80000011413 */
[C---:B0-----:R-:W-:Y:S02]  /*2450*/  LOP3.LUT R14, R16.reuse, R5, RZ, 0x3c, !PT ;  /* 0x00000005100e7212 */ /* 0x041fe400078e3cff */
        /* <DEDUP_REMOVED lines=8> */
[----:B------:R-:W-:Y:S02]  /*24e0*/  IADD3 R4, -R19, RZ, RZ ;  /* 0x000000ff13047210 */ /* 0x000fe40007ffe1ff */
[----:B------:R-:W-:-:S03]  /*24f0*/  ISETP.GE.AND P4, PT, R17, RZ, PT ;  /* 0x000000ff1100720c */ /* 0x000fc60003f86270 */
[----:B------:R-:W-:Y:S01]  /*2500*/  @!P3 IMAD.MOV.U32 R19, RZ, RZ, R4 ;  /* 0x000000ffff13b224 */ /* 0x000fe200078e0004 */
[----:B0-----:R-:W-:-:S09]  /*2510*/  FSEL R4, -R20, R20, !P4 ;  /* 0x0000001414047208 */ /* 0x001fd20006000100 */
.L_x_18:
[----:B------:R-:W-:Y:S05]  /*2520*/  BSYNC B0 ;  /* 0x0000000000007941 */ /* 0x000fea0003800000 */
.L_x_17:
[----:B------:R-:W-:Y:S01]  /*2530*/  VIADD R13, R8, 0xffffffc0 ;  /* 0xffffffc0080d7836 */ /* 0x000fe20000000000 */
[----:B------:R-:W-:Y:S01]  /*2540*/  MOV R26, 0xb94d4153 ;  /* 0xb94d4153001a7802 */ /* 0x000fe20000000f00 */
[----:B------:R-:W-:Y:S01]  /*2550*/  VIADD R21, R3, 0xffffffc0 ;  /* 0xffffffc003157836 */ /* 0x000fe20000000000 */
[----:B------:R-:W-:Y:S01]  /*2560*/  ULDC.64 UR6, c[0x0][0x218] ;  /* 0x0000860000067ab9 */ /* 0x000fe20000000a00 */
[----:B------:R-:W-:Y:S01]  /*2570*/  IMAD.MOV.U32 R28, RZ, RZ, 0x3c0885e4 ;  /* 0x3c0885e4ff1c7424 */ /* 0x000fe200078e00ff */
[--C-:B------:R-:W-:Y:S02]  /*2580*/  SHF.R.S32.HI R14, RZ, 0x1, R13.reuse ;  /* 0x00000001ff0e7819 */ /* 0x100fe4000001140d */
[----:B------:R-:W-:Y:S02]  /*2590*/  SHF.R.S32.HI R5, RZ, 0x1f, R13 ;  /* 0x0000001fff057819 */ /* 0x000fe4000001140d */
[----:B------:R-:W-:Y:S02]  /*25a0*/  LEA.HI R20, R21, R21, RZ, 0x1 ;  /* 0x0000001515147211 */ /* 0x000fe400078f08ff */
[----:B------:R-:W-:-:S02]  /*25b0*/  LEA.HI R5, R5, R14, RZ, 0x5 ;  /* 0x0000000e05057211 */ /* 0x000fc400078f28ff */
[----:B------:R-:W-:Y:S02]  /*25c0*/  SHF.R.S32.HI R16, RZ, 0x1f, R20 ;  /* 0x0000001fff107819 */ /* 0x000fe40000011414 */
[----:B------:R-:W-:-:S05]  /*25d0*/  LOP3.LUT R5, R5, 0x7fffffe0, RZ, 0xc0, !PT ;  /* 0x7fffffe005057812 */ /* 0x000fca00078ec0ff */
[----:B------:R-:W-:-:S05]  /*25e0*/  IMAD.IADD R5, R14, 0x1, -R5 ;  /* 0x000000010e057824 */ /* 0x000fca00078e0a05 */
[----:B------:R-:W-:-:S04]  /*25f0*/  SHF.L.U32 R5, R5, 0x1, RZ ;  /* 0x0000000105057819 */ /* 0x000fc800000006ff */
[----:B------:R-:W-:-:S05]  /*2600*/  I2FP.F32.S32 R5, R5 ;  /* 0x0000000500057245 */ /* 0x000fca0000201400 */
[----:B------:R-:W-:-:S06]  /*2610*/  FMUL R5, R5, 0.5 ;  /* 0x3f00000005057820 */ /* 0x000fcc0000400000 */
[----:B------:R-:W0:Y:S02]  /*2620*/  FRND.FTZ.FLOOR R5, R5 ;  /* 0x0000000500057307 */ /* 0x000e240000215000 */
[----:B0-----:R-:W-:Y:S01]  /*2630*/  FADD R17, R5, R5 ;  /* 0x0000000505117221 */ /* 0x001fe20000000000 */
[----:B------:R-:W-:-:S03]  /*2640*/  LOP3.LUT R5, R19, 0x1, RZ, 0xc0, !PT ;  /* 0x0000000113057812 */ /* 0x000fc600078ec0ff */
[----:B------:R-:W-:-:S04]  /*2650*/  FMUL R17, R17, 0.015625 ;  /* 0x3c80000011117820 */ /* 0x000fc80000400000 */
[C---:B------:R-:W-:Y:S01]  /*2660*/  FADD.FTZ R3, |R17|.reuse, -RZ ;  /* 0x800000ff11037221 */ /* 0x040fe20000010200 */
[----:B------:R-:W-:-:S04]  /*2670*/  FMUL R18, R17, 0.0001220703125 ;  /* 0x3900000011127820 */ /* 0x000fc80000400000 */
[----:B------:R-:W-:Y:S02]  /*2680*/  FSETP.GT.AND P3, PT, R3, 9.99999979021476795361e+33, PT ;  /* 0x77f684df0300780b */ /* 0x000fe40003f64000 */
[----:B------:R-:W-:Y:S02]  /*2690*/  SHF.R.S32.HI R3, RZ, 0x1, R20 ;  /* 0x00000001ff037819 */ /* 0x000fe40000011414 */
[----:B------:R-:W-:Y:S02]  /*26a0*/  FSEL R18, R18, R17, P3 ;  /* 0x0000001112127208 */ /* 0x000fe40001800000 */
[----:B------:R-:W-:Y:S02]  /*26b0*/  LEA.HI R16, R16, R3, RZ, 0x5 ;  /* 0x0000000310107211 */ /* 0x000fe400078f28ff */
[----:B------:R-:W-:Y:S01]  /*26c0*/  ISETP.NE.U32.AND P3, PT, R5, 0x1, PT ;  /* 0x000000010500780c */ /* 0x000fe20003f65070 */
[----:B------:R-:W-:Y:S01]  /*26d0*/  FMUL.FTZ R23, R10, R18 ;  /* 0x000000120a177220 */ /* 0x000fe20000410000 */
[----:B------:R-:W-:-:S03]  /*26e0*/  LOP3.LUT R16, R16, 0x7fffffe0, RZ, 0xc0, !PT ;  /* 0x7fffffe010107812 */ /* 0x000fc600078ec0ff */
[-C--:B------:R-:W-:Y:S02]  /*26f0*/  FFMA.FTZ R22, R10, R18.reuse, -R23 ;  /* 0x000000120a167223 */ /* 0x080fe40000010817 */
[----:B------:R-:W-:Y:S02]  /*2700*/  IMAD.IADD R15, R3, 0x1, -R16 ;  /* 0x00000001030f7824 */ /* 0x000fe400078e0a10 */
[----:B------:R-:W-:Y:S02]  /*2710*/  FFMA.FTZ R3, R11, R18, R22 ;  /* 0x000000120b037223 */ /* 0x000fe40000010016 */
[----:B------:R-:W-:Y:S02]  /*2720*/  IMAD.SHL.U32 R15, R15, 0x2, RZ ;  /* 0x000000020f0f7824 */ /* 0x000fe400078e00ff */
[----:B------:R-:W-:Y:S01]  /*2730*/  FFMA.FTZ R24, RZ, R10, R3 ;  /* 0x0000000aff187223 */ /* 0x000fe20000010003 */
[----:B------:R-:W-:Y:S02]  /*2740*/  @P3 IMAD.MOV.U32 R16, RZ, RZ, 0x37cbac00 ;  /* 0x37cbac00ff103424 */ /* 0x000fe400078e00ff */
[----:B------:R-:W-:Y:S01]  /*2750*/  I2FP.F32.S32 R3, R15 ;  /* 0x0000000f00037245 */ /* 0x000fe20000201400 */
[----:B------:R-:W-:Y:S01]  /*2760*/  FADD.FTZ R22, R23, R24 ;  /* 0x0000001817167221 */ /* 0x000fe20000010000 */
[----:B------:R-:W-:-:S03]  /*2770*/  @P3 IMAD.MOV.U32 R28, RZ, RZ, 0x3d2aaabb ;  /* 0x3d2aaabbff1c3424 */ /* 0x000fc600078e00ff */
[----:B------:R-:W-:Y:S01]  /*2780*/  FMUL R5, R3, 0.5 ;  /* 0x3f00000003057820 */ /* 0x000fe20000400000 */
[----:B------:R-:W-:Y:S01]  /*2790*/  ISETP.NE.AND P4, PT, R22, 0x42b17218, PT ;  /* 0x42b172181600780c */ /* 0x000fe20003f85270 */
[----:B------:R-:W-:-:S03]  /*27a0*/  FMUL.FTZ R3, R4, R4 ;  /* 0x0000000404037220 */ /* 0x000fc60000410000 */
[----:B------:R-:W-:Y:S01]  /*27b0*/  FSEL R18, R22, 88.72283172607421875, P4 ;  /* 0x42b1721716127808 */ /* 0x000fe20002000000 */
[----:B------:R-:W0:Y:S01]  /*27c0*/  FRND.FTZ.FLOOR R5, R5 ;  /* 0x0000000500057307 */ /* 0x000e220000215000 */
[----:B------:R-:W-:-:S03]  /*27d0*/  @P3 FFMA.FTZ R26, R3, R16, -0.0013887860113754868507 ;  /* 0xbab607ed031a3423 */ /* 0x000fc60000010010 */
[----:B------:R-:W-:Y:S01]  /*27e0*/  FMUL.FTZ R29, R18, 1.4426950216293334961 ;  /* 0x3fb8aa3b121d7820 */ /* 0x000fe20000410000 */
[----:B------:R-:W-:Y:S01]  /*27f0*/  FFMA.FTZ R26, R3, R26, R28 ;  /* 0x0000001a031a7223 */ /* 0x000fe2000001001c */
[----:B------:R-:W-:-:S04]  /*2800*/  HFMA2.MMA R28, -RZ, RZ, -1.541015625, -0.052001953125 ;  /* 0xbe2aaaa8ff1c7435 */ /* 0x000fc800000001ff */
[----:B------:R-:W1:Y:S02]  /*2810*/  FRND.TRUNC R29, R29 ;  /* 0x0000001d001d7307 */ /* 0x000e64000020d000 */
[----:B------:R-:W-:Y:S02]  /*2820*/  @P3 IMAD.MOV.U32 R28, RZ, RZ, -0x41000001 ;  /* 0xbeffffffff1c3424 */ /* 0x000fe400078e00ff */
[----:B0-----:R-:W-:Y:S02]  /*2830*/  FADD R16, R5, R5 ;  /* 0x0000000505107221 */ /* 0x001fe40000000000 */
[----:B------:R-:W-:Y:S01]  /*2840*/  FFMA.FTZ R26, R3, R26, R28 ;  /* 0x0000001a031a7223 */ /* 0x000fe2000001001c */
[----:B------:R-:W-:Y:S01]  /*2850*/  SHF.R.S32.HI R28, RZ, 0x1f, R9 ;  /* 0x0000001fff1c7819 */ /* 0x000fe20000011409 */
[----:B------:R-:W-:-:S04]  /*2860*/  FMUL R16, R16, 0.015625 ;  /* 0x3c80000010107820 */ /* 0x000fc80000400000 */
[----:B------:R-:W-:Y:S01]  /*2870*/  FADD.FTZ R25, |R16|, -RZ ;  /* 0x800000ff10197221 */ /* 0x000fe20000010200 */
[----:B-1----:R-:W-:Y:S01]  /*2880*/  FADD.FTZ R5, |R29|, -RZ ;  /* 0x800000ff1d057221 */ /* 0x002fe20000010200 */
[----:B------:R-:W-:-:S03]  /*2890*/  LOP3.LUT R12, R12, 0x80000000, R29, 0xb8, !PT ;  /* 0x800000000c0c7812 */ /* 0x000fc600078eb81d */
[----:B------:R-:W-:Y:S02]  /*28a0*/  FSETP.GT.AND P5, PT, R25, 9.99999979021476795361e+33, PT ;  /* 0x77f684df1900780b */ /* 0x000fe40003fa4000 */
[----:B------:R-:W-:Y:S01]  /*28b0*/  FSETP.GT.AND P4, PT, R5, 126, PT ;  /* 0x42fc00000500780b */ /* 0x000fe20003f84000 */
[----:B------:R-:W-:-:S03]  /*28c0*/  FMUL R5, R16, 0.0001220703125 ;  /* 0x3900000010057820 */ /* 0x000fc60000400000 */
[----:B------:R-:W-:Y:S02]  /*28d0*/  FSEL R29, R12, R29, P4 ;  /* 0x0000001d0c1d7208 */ /* 0x000fe40002000000 */
[----:B------:R-:W-:Y:S02]  /*28e0*/  FSEL R5, R5, R16, P5 ;  /* 0x0000001005057208 */ /* 0x000fe40002800000 */
[----:B------:R-:W-:Y:S01]  /*28f0*/  FSEL R12, R4, 1, !P3 ;  /* 0x3f800000040c7808 */ /* 0x000fe20005800000 */
[----:B------:R-:W-:Y:S02]  /*2900*/  FFMA.FTZ R18, R29, -0.69314718246459960938, R18 ;  /* 0xbf3172181d127823 */ /* 0x000fe40000010012 */
[CC--:B------:R-:W-:Y:S02]  /*2910*/  FMUL.FTZ R25, R10.reuse, R5.reuse ;  /* 0x000000050a197220 */ /* 0x0c0fe40000410000 */
[----:B------:R-:W-:Y:S01]  /*2920*/  FFMA.FTZ R3, R3, R12, RZ ;  /* 0x0000000c03037223 */ /* 0x000fe200000100ff */
[----:B------:R-:W-:Y:S01]  /*2930*/  FFMA.FTZ R18, R29, 1.9046542121259335545e-09, R18 ;  /* 0x3102e3081d127823 */ /* 0x000fe20000010012 */
[----:B------:R-:W-:-:S02]  /*2940*/  FFMA.FTZ R4, R10, R5, -R25 ;  /* 0x000000050a047223 */ /* 0x000fc40000010819 */
[----:B------:R-:W-:Y:S01]  /*2950*/  FFMA.FTZ R3, R3, R26, R12 ;  /* 0x0000001a03037223 */ /* 0x000fe2000001000c */
[----:B------:R-:W-:Y:S01]  /*2960*/  FMUL R18, R18, 1.4426950216293334961 ;  /* 0x3fb8aa3b12127820 */ /* 0x000fe20000400000 */
[----:B------:R-:W-:-:S03]  /*2970*/  FFMA.FTZ R5, R11, R5, R4 ;  /* 0x000000050b057223 */ /* 0x000fc60000010004 */
[----:B------:R0:W1:Y:S01]  /*2980*/  MUFU.EX2 R4, R18 ;  /* 0x0000001200047308 */ /* 0x0000620000000800 */
[----:B------:R-:W-:Y:S01]  /*2990*/  FFMA.FTZ R12, RZ, R10, R5 ;  /* 0x0000000aff0c7223 */ /* 0x000fe20000010005 */
[----:B------:R-:W-:-:S03]  /*29a0*/  FADD R5, R29, 12583039 ;  /* 0x4b40007f1d057421 */ /* 0x000fc60000000000 */
[----:B------:R-:W-:Y:S01]  /*29b0*/  FADD.FTZ R26, R25, R12 ;  /* 0x0000000c191a7221 */ /* 0x000fe20000010000 */
[----:B------:R-:W-:Y:S02]  /*29c0*/  IMAD.SHL.U32 R5, R5, 0x800000, RZ ;  /* 0x0080000005057824 */ /* 0x000fe400078e00ff */
[----:B0-----:R-:W-:Y:S02]  /*29d0*/  IMAD.MOV.U32 R18, RZ, RZ, 0x42fc0000 ;  /* 0x42fc0000ff127424 */ /* 0x001fe400078e00ff */
[----:B------:R-:W-:-:S04]  /*29e0*/  ISETP.NE.AND P3, PT, R26, 0x42b17218, PT ;  /* 0x42b172181a00780c */ /* 0x000fc80003f65270 */
[----:B------:R-:W-:Y:S02]  /*29f0*/  FSEL R27, R26, 88.72283172607421875, P3 ;  /* 0x42b172171a1b7808 */ /* 0x000fe40001800000 */
[----:B------:R-:W-:Y:S01]  /*2a00*/  ISETP.GT.AND P3, PT, R8, 0x3f, PT ;  /* 0x0000003f0800780c */ /* 0x000fe20003f64270 */
[----:B-1----:R-:W-:Y:S01]  /*2a10*/  FMUL R8, R5, R4 ;  /* 0x0000000405087220 */ /* 0x002fe20000400000 */
[----:B------:R-:W-:Y:S01]  /*2a20*/  LEA R4, P4, R9, UR6, 0x2 ;  /* 0x0000000609047c11 */ /* 0x000fe2000f8810ff */
[----:B------:R-:W-:-:S03]  /*2a30*/  FMUL.FTZ R29, R27, 1.4426950216293334961 ;  /* 0x3fb8aa3b1b1d7820 */ /* 0x000fc60000410000 */
[----:B------:R-:W-:Y:S02]  /*2a40*/  LEA.HI.X R5, R9, UR7, R28, 0x2, P4 ;  /* 0x0000000709057c11 */ /* 0x000fe4000a0f141c */
[----:B------:R-:W-:Y:S01]  /*2a50*/  FSETP.NEU.AND P4, PT, R8, +INF , PT ;  /* 0x7f8000000800780b */ /* 0x000fe20003f8d000 */
[----:B------:R-:W0:Y:S01]  /*2a60*/  FRND.TRUNC R29, R29 ;  /* 0x0000001d001d7307 */ /* 0x000e22000020d000 */
[----:B------:R-:W-:-:S11]  /*2a70*/  VIADD R19, R19, 0x1 ;  /* 0x0000000113137836 */ /* 0x000fd60000000000 */
[----:B------:R-:W-:Y:S01]  /*2a80*/  @P4 FADD.FTZ R23, R23, -R22 ;  /* 0x8000001617174221 */ /* 0x000fe20000010000 */
[----:B0-----:R-:W-:Y:S01]  /*2a90*/  FADD.FTZ R9, |R29|, -RZ ;  /* 0x800000ff1d097221 */ /* 0x001fe20000010200 */
[----:B------:R-:W-:-:S04]  /*2aa0*/  LOP3.LUT R28, R18, 0x80000000, R29, 0xb8, !PT ;  /* 0x80000000121c7812 */ /* 0x000fc800078eb81d */
[----:B------:R-:W-:Y:S02]  /*2ab0*/  FSETP.GT.AND P5, PT, R9, 126, PT ;  /* 0x42fc00000900780b */ /* 0x000fe40003fa4000 */
[----:B------:R-:W-:Y:S02]  /*2ac0*/  MOV R9, RZ ;  /* 0x000000ff00097202 */ /* 0x000fe40000000f00 */
[----:B------:R-:W-:Y:S02]  /*2ad0*/  FSEL R28, R28, R29, P5 ;  /* 0x0000001d1c1c7208 */ /* 0x000fe40002800000 */
[----:B------:R-:W-:Y:S02]  /*2ae0*/  ISETP.NE.OR P5, PT, R22, 0x42b17218, !P4 ;  /* 0x42b172181600780c */ /* 0x000fe400067a5670 */
[----:B------:R0:W5:Y:S01]  /*2af0*/  @P3 LDG.E.EL R9, desc[UR4][R4.64] ;  /* 0x0000000404093981 */ /* 0x000162000c2e1900 */
[----:B------:R-:W-:Y:S01]  /*2b00*/  FFMA.FTZ R27, R28, -0.69314718246459960938, R27 ;  /* 0xbf3172181c1b7823 */ /* 0x000fe2000001001b */
[----:B------:R-:W-:Y:S01]  /*2b10*/  @P4 FADD.FTZ R23, R24, R23 ;  /* 0x0000001718174221 */ /* 0x000fe20000010000 */
[----:B------:R-:W-:Y:S01]  /*2b20*/  FADD.FTZ R24, |R17|, -RZ ;  /* 0x800000ff11187221 */ /* 0x000fe20000010200 */
[----:B------:R-:W-:Y:S01]  /*2b30*/  BSSY B0, `(.L_x_20) ;  /* 0x0000019000007945 */ /* 0x000fe20003800000 */
[C---:B------:R-:W-:Y:S01]  /*2b40*/  FFMA.FTZ R27, R28.reuse, 1.9046542121259335545e-09, R27 ;  /* 0x3102e3081c1b7823 */ /* 0x040fe2000001001b */
[----:B------:R-:W-:-:S03]  /*2b50*/  FADD R28, R28, 12583039 ;  /* 0x4b40007f1c1c7421 */ /* 0x000fc60000000000 */
[----:B------:R-:W-:Y:S01]  /*2b60*/  FMUL R22, R27, 1.4426950216293334961 ;  /* 0x3fb8aa3b1b167820 */ /* 0x000fe20000400000 */
[----:B------:R-:W-:Y:S02]  /*2b70*/  IMAD.SHL.U32 R27, R28, 0x800000, RZ ;  /* 0x008000001c1b7824 */ /* 0x000fe400078e00ff */
[----:B------:R-:W-:Y:S01]  /*2b80*/  @!P5 FADD R23, R23, 7.62939453125e-06 ;  /* 0x370000001717d421 */ /* 0x000fe20000000000 */
[----:B------:R-:W-:Y:S01]  /*2b90*/  LOP3.LUT P5, RZ, R19, 0x2, RZ, 0xc0, !PT ;  /* 0x0000000213ff7812 */ /* 0x000fe200078ac0ff */
[----:B------:R-:W-:Y:S02]  /*2ba0*/  IMAD.MOV.U32 R19, RZ, RZ, 0x7f800000 ;  /* 0x7f800000ff137424 */ /* 0x000fe400078e00ff */
[----:B------:R-:W-:Y:S01]  /*2bb0*/  @P4 FFMA.FTZ R19, R8, R23, R8 ;  /* 0x0000001708134223 */ /* 0x000fe20000010008 */
[----:B------:R-:W1:Y:S01]  /*2bc0*/  MUFU.EX2 R22, R22 ;  /* 0x0000001600167308 */ /* 0x000e620000000800 */
[----:B------:R-:W-:Y:S01]  /*2bd0*/  FADD R23, R24, 10000 ;  /* 0x461c400018177421 */ /* 0x000fe20000000000 */
[----:B------:R-:W-:-:S04]  /*2be0*/  FSETP.NEU.AND P4, PT, R17, RZ, PT ;  /* 0x000000ff1100720b */ /* 0x000fc80003f8d000 */
[----:B------:R-:W-:-:S03]  /*2bf0*/  ISETP.GE.AND P6, PT, R23, 0x7f800000, PT ;  /* 0x7f8000001700780c */ /* 0x000fc60003fc6270 */
[----:B------:R-:W-:Y:S01]  /*2c00*/  @P5 FFMA.FTZ R3, R3, -1, RZ ;  /* 0xbf80000003035823 */ /* 0x000fe200000100ff */
[----:B-1----:R-:W-:-:S05]  /*2c10*/  FMUL R8, R27, R22 ;  /* 0x000000161b087220 */ /* 0x002fca0000400000 */
[----:B------:R-:W-:-:S04]  /*2c20*/  FSETP.NEU.AND P5, PT, R8, +INF , PT ;  /* 0x7f8000000800780b */ /* 0x000fc80003fad000 */
[----:B0-----:R-:W-:Y:S09]  /*2c30*/  @!P6 BRA `(.L_x_21) ;  /* 0x000000000020e947 */ /* 0x001ff20003800000 */
[----:B------:R-:W-:-:S13]  /*2c40*/  FSETP.NAN.FTZ.AND P6, PT, |R17|, |R17|, PT ;  /* 0x400000111100720b */ /* 0x000fda0003fd8200 */
[----:B------:R-:W-:Y:S01]  /*2c50*/  @P6 FADD R19, R17, 10000 ;  /* 0x461c400011136421 */ /* 0x000fe20000000000 */
[----:B------:R-:W-:Y:S06]  /*2c60*/  @P6 BRA `(.L_x_21) ;  /* 0x0000000000146947 */ /* 0x000fec0003800000 */
[----:B------:R-:W-:Y:S02]  /*2c70*/  FSETP.NEU.AND P6, PT, R24, +INF , PT ;  /* 0x7f8000001800780b */ /* 0x000fe40003fcd000 */
[----:B------:R-:W-:-:S11]  /*2c80*/  P2R R22, PR, RZ, 0x1 ;  /* 0x00000001ff167803 */ /* 0x000fd60000000000 */
[----:B------:R-:W-:-:S04]  /*2c90*/  @!P6 FSETP.GEU.AND P0, PT, R17, RZ, PT ;  /* 0x000000ff1100e20b */ /* 0x000fc80003f0e000 */
[----:B------:R-:W-:Y:S02]  /*2ca0*/  @!P6 SEL R19, RZ, 0x7f800000, !P0 ;  /* 0x7f800000ff13e807 */ /* 0x000fe40004000000 */
[----:B------:R-:W-:-:S13]  /*2cb0*/  ISETP.NE.AND P0, PT, R22, RZ, PT ;  /* 0x000000ff1600720c */ /* 0x000fda0003f05270 */
.L_x_21:
[----:B------:R-:W-:Y:S05]  /*2cc0*/  BSYNC B0 ;  /* 0x0000000000007941 */ /* 0x000fea0003800000 */
.L_x_20:
[----:B------:R-:W-:Y:S01]  /*2cd0*/  FSEL R22, R19, 1, P4 ;  /* 0x3f80000013167808 */ /* 0x000fe20002000000 */
[----:B------:R-:W-:Y:S01]  /*2ce0*/  @P5 FADD.FTZ R19, R25, -R26 ;  /* 0x8000001a19135221 */ /* 0x000fe20000010000 */
[----:B------:R-:W-:Y:S02]  /*2cf0*/  ISETP.NE.OR P4, PT, R26, 0x42b17218, !P5 ;  /* 0x42b172181a00780c */ /* 0x000fe40006f85670 */
[----:B-----5:R-:W-:Y:S01]  /*2d00*/  SEL R9, R9, RZ, P3 ;  /* 0x000000ff09097207 */ /* 0x020fe20001800000 */
[----:B------:R-:W-:Y:S01]  /*2d10*/  @P5 FADD.FTZ R19, R12, R19 ;  /* 0x000000130c135221 */ /* 0x000fe20000010000 */
[----:B------:R-:W-:Y:S01]  /*2d20*/  LOP3.LUT R12, R20, 0xfffffffe, RZ, 0xc0, !PT ;  /* 0xfffffffe140c7812 */ /* 0x000fe200078ec0ff */
[----:B------:R-:W-:Y:S01]  /*2d30*/  IMAD.MOV.U32 R20, RZ, RZ, RZ ;  /* 0x000000ffff147224 */ /* 0x000fe200078e00ff */
[----:B------:R-:W-:Y:S02]  /*2d40*/  FSETP.GEU.AND P6, PT, |R22|, 1.175494350822287508e-38, PT ;  /* 0x008000001600780b */ /* 0x000fe40003fce200 */
[----:B------:R-:W-:-:S05]  /*2d50*/  IADD3 R12, R21, -R12, RZ ;  /* 0x8000000c150c7210 */ /* 0x000fca0007ffe0ff */
[----:B------:R-:W-:Y:S01]  /*2d60*/  @!P4 FADD R19, R19, 7.62939453125e-06 ;  /* 0x370000001313c421 */ /* 0x000fe20000000000 */
[----:B------:R-:W-:-:S13]  /*2d70*/  FSETP.GT.AND P4, PT, |R22|, 8.50705917302346158658e+37, PT ;  /* 0x7e8000001600780b */ /* 0x000fda0003f84200 */
[----:B------:R-:W-:Y:S01]  /*2d80*/  @P4 FMUL R22, R22, 0.25 ;  /* 0x3e80000016164820 */ /* 0x000fe20000400000 */
[----:B------:R-:W-:Y:S01]  /*2d90*/  @P4 FMUL R9, R9, 0.25 ;  /* 0x3e80000009094820 */ /* 0x000fe20000400000 */
[----:B------:R-:W-:Y:S02]  /*2da0*/  ISETP.LT.AND P4, PT, R12, 0x1, P3 ;  /* 0x000000010c00780c */ /* 0x000fe40001f81270 */
[----:B------:R-:W-:Y:S01]  /*2db0*/  @!P6 FMUL R22, R22, 16777216 ;  /* 0x4b8000001616e820 */ /* 0x000fe20000400000 */
[----:B------:R-:W-:-:S10]  /*2dc0*/  @!P6 FMUL R9, R9, 16777216 ;  /* 0x4b8000000909e820 */ /* 0x000fd40000400000 */
[----:B------:R0:W5:Y:S01]  /*2dd0*/  @P4 LDG.E.EL R20, desc[UR4][R4.64] ;  /* 0x0000000404144981 */ /* 0x000162000c2e1900 */
[----:B------:R-:W1:Y:S01]  /*2de0*/  MUFU.RCP R22, R22 ;  /* 0x0000001600167308 */ /* 0x000e620000001000 */
[----:B------:R-:W-:Y:S01]  /*2df0*/  FADD.FTZ R26, |R16|, -RZ ;  /* 0x800000ff101a7221 */ /* 0x000fe20000010200 */
[----:B------:R-:W-:Y:S03]  /*2e00*/  BSSY B0, `(.L_x_22) ;  /* 0x0000015000007945 */ /* 0x000fe60003800000 */
[----:B------:R-:W-:-:S05]  /*2e10*/  FADD R23, R26, 10000 ;  /* 0x461c40001a177421 */ /* 0x000fca0000000000 */
[----:B------:R-:W-:Y:S01]  /*2e20*/  ISETP.GE.AND P6, PT, R23, 0x7f800000, PT ;  /* 0x7f8000001700780c */ /* 0x000fe20003fc6270 */
[----:B-1----:R-:W-:Y:S01]  /*2e30*/  FMUL R21, R22, R9 ;  /* 0x0000000916157220 */ /* 0x002fe20000400000 */
[----:B------:R-:W-:Y:S02]  /*2e40*/  IMAD.MOV.U32 R9, RZ, RZ, 0x7f800000 ;  /* 0x7f800000ff097424 */ /* 0x000fe400078e00ff */
[----:B------:R-:W-:Y:S01]  /*2e50*/  @P5 FFMA.FTZ R9, R8, R19, R8 ;  /* 0x0000001308095223 */ /* 0x000fe20000010008 */
[----:B------:R-:W-:Y:S01]  /*2e60*/  FSETP.NEU.AND P5, PT, R16, RZ, PT ;  /* 0x000000ff1000720b */ /* 0x000fe20003fad000 */
[----:B------:R-:W-:-:S06]  /*2e70*/  FMUL R17, R21, 0.63661974668502807617 ;  /* 0x3f22f98315117820 */ /* 0x000fcc0000400000 */
[----:B------:R-:W1:Y:S02]  /*2e80*/  F2I.FTZ.NTZ R17, R17 ;  /* 0x0000001100117305 */ /* 0x000e640000213100 */
[----:B-1----:R-:W-:-:S05]  /*2e90*/  I2FP.F32.S32 R24, R17 ;  /* 0x0000001100187245 */ /* 0x002fca0000201400 */
[----:B------:R-:W-:-:S04]  /*2ea0*/  FFMA.FTZ R25, R24, -1.5707962512969970703, R21 ;  /* 0xbfc90fda18197823 */ /* 0x000fc80000010015 */
[----:B------:R-:W-:Y:S01]  /*2eb0*/  FFMA.FTZ R25, R24, -7.5497894158615963534e-08, R25 ;  /* 0xb3a2216818197823 */ /* 0x000fe20000010019 */
[----:B0-----:R-:W-:Y:S06]  /*2ec0*/  @!P6 BRA `(.L_x_23) ;  /* 0x000000000020e947 */ /* 0x001fec0003800000 */
        /* <DEDUP_REMOVED lines=8> */
.L_x_23:
[----:B------:R-:W-:Y:S05]  /*2f50*/  BSYNC B0 ;  /* 0x0000000000007941 */ /* 0x000fea0003800000 */
.L_x_22:
[----:B------:R-:W-:Y:S01]  /*2f60*/  FADD.FTZ R8, |R21|, -RZ ;  /* 0x800000ff15087221 */ /* 0x000fe20000010200 */
[----:B------:R-:W-:Y:S01]  /*2f70*/  FSEL R19, R9, 1, P5 ;  /* 0x3f80000009137808 */ /* 0x000fe20002800000 */
[----:B------:R-:W-:Y:S01]  /*2f80*/  BSSY B0, `(.L_x_24) ;  /* 0x0000043000007945 */ /* 0x000fe20003800000 */
[----:B------:R-:W-:Y:S01]  /*2f90*/  ISETP.GE.AND P6, PT, R12, 0x1, PT ;  /* 0x000000010c00780c */ /* 0x000fe20003fc6270 */
[----:B------:R-:W-:Y:S01]  /*2fa0*/  FFMA.FTZ R24, R24, -5.3903029534742383927e-15, R25 ;  /* 0xa7c234c518187823 */ /* 0x000fe20000010019 */
[----:B------:R-:W-:Y:S01]  /*2fb0*/  FSETP.GE.AND P5, PT, R8, 105615, PT ;  /* 0x47ce47800800780b */ /* 0x000fe20003fa6000 */
[----:B------:R-:W-:Y:S01]  /*2fc0*/  IMAD.MOV.U32 R4, RZ, RZ, RZ ;  /* 0x000000ffff047224 */ /* 0x000fe200078e00ff */
[----:B-----5:R-:W-:Y:S02]  /*2fd0*/  SEL R20, R20, RZ, P4 ;  /* 0x000000ff14147207 */ /* 0x020fe40002000000 */
[----:B------:R-:W-:-:S09]  /*2fe0*/  P2R R5, PR, RZ, 0x40 ;  /* 0x00000040ff057803 */ /* 0x000fd20000000000 */
[----:B------:R-:W-:Y:S05]  /*2ff0*/  @!P5 BRA `(.L_x_25) ;  /* 0x0000000000ecd947 */ /* 0x000fea0003800000 */
[----:B------:R-:W-:-:S13]  /*3000*/  FSETP.NEU.AND P5, PT, R8, +INF , PT ;  /* 0x7f8000000800780b */ /* 0x000fda0003fad000 */
[----:B------:R-:W-:Y:S01]  /*3010*/  @!P5 FMUL.FTZ R24, RZ, R21 ;  /* 0x00000015ff18d220 */ /* 0x000fe20000410000 */
[----:B------:R-:W-:Y:S01]  /*3020*/  @!P5 MOV R17, RZ ;  /* 0x000000ff0011d202 */ /* 0x000fe20000000f00 */
[----:B------:R-:W-:Y:S06]  /*3030*/  @!P5 BRA `(.L_x_25) ;  /* 0x0000000000dcd947 */ /* 0x000fec0003800000 */
[----:B------:R-:W-:Y:S01]  /*3040*/  IMAD.SHL.U32 R8, R21, 0x100, RZ ;  /* 0x0000010015087824 */ /* 0x000fe200078e00ff */
[----:B------:R-:W-:Y:S01]  /*3050*/  MOV R5, R1 ;  /* 0x0000000100057202 */ /* 0x000fe20000000f00 */
[----:B------:R-:W-:Y:S01]  /*3060*/  IMAD.MOV.U32 R23, RZ, RZ, RZ ;  /* 0x000000ffff177224 */ /* 0x000fe200078e00ff */
[----:B------:R-:W-:Y:S01]  /*3070*/  ULDC.64 UR6, c[0x4][0x8] ;  /* 0x0100020000067ab9 */ /* 0x000fe20000000a00 */
[----:B------:R-:W-:Y:S01]  /*3080*/  IMAD.MOV.U32 R24, RZ, RZ, RZ ;  /* 0x000000ffff187224 */ /* 0x000fe200078e00ff */
[----:B------:R-:W-:-:S07]  /*3090*/  LOP3.LUT R22, R8, 0x80000000, RZ, 0xfc, !PT ;  /* 0x8000000008167812 */ /* 0x000fce00078efcff */
.L_x_26:
[----:B------:R-:W-:-:S04]  /*30a0*/  IADD3 R8, P5, R23, UR6, RZ ;  /* 0x0000000617087c10 */ /* 0x000fc8000ffbe0ff */
[----:B------:R-:W-:Y:S02]  /*30b0*/  IADD3.X R9, R24, UR7, RZ, P5, !PT ;  /* 0x0000000718097c10 */ /* 0x000fe4000affe4ff */
[----:B------:R-:W-:-:S03]  /*30c0*/  IADD3 R23, P5, R23, 0x4, RZ ;  /* 0x0000000417177810 */ /* 0x000fc60007fbe0ff */
[----:B------:R0:W2:Y:S02]  /*30d0*/  LDG.E.CONSTANT R17, desc[UR4][R8.64] ;  /* 0x0000000408117981 */ /* 0x0000a4000c1e9900 */
[----:B------:R-:W-:Y:S01]  /*30e0*/  IMAD.X R24, RZ, RZ, R24, P5 ;  /* 0x000000ffff187224 */ /* 0x000fe200028e0618 */
[----:B------:R-:W-:-:S04]  /*30f0*/  ISETP.NE.U32.AND P5, PT, R23, 0x18, PT ;  /* 0x000000181700780c */ /* 0x000fc80003fa5070 */
[----:B------:R-:W-:Y:S01]  /*3100*/  ISETP.NE.AND.EX P5, PT, R24, RZ, PT, P5 ;  /* 0x000000ff1800720c */ /* 0x000fe20003fa5350 */
[----:B0-----:R-:W-:Y:S02]  /*3110*/  IMAD.MOV.U32 R8, RZ, RZ, R4 ;  /* 0x000000ffff087224 */ /* 0x001fe400078e0004 */
[----:B------:R-:W-:Y:S02]  /*3120*/  IMAD.MOV.U32 R9, RZ, RZ, RZ ;  /* 0x000000ffff097224 */ /* 0x000fe400078e00ff */
[----:B--2---:R-:W-:-:S05]  /*3130*/  IMAD.WIDE.U32 R16, R22, R17, R8 ;  /* 0x0000001116107225 */ /* 0x004fca00078e0008 */
[----:B------:R0:W-:Y:S01]  /*3140*/  STL [R5], R16 ;  /* 0x0000001005007387 */ /* 0x0001e20000100800 */
[----:B------:R-:W-:Y:S01]  /*3150*/  MOV R4, R17 ;  /* 0x0000001100047202 */ /* 0x000fe20000000f00 */
[----:B0-----:R-:W-:Y:S01]  /*3160*/  VIADD R5, R5, 0x4 ;  /* 0x0000000405057836 */ /* 0x001fe20000000000 */
[----:B------:R-:W-:Y:S06]  /*3170*/  @P5 BRA `(.L_x_26) ;  /* 0xfffffffc00c85947 */ /* 0x000fec000383ffff */
[----:B------:R-:W-:Y:S01]  /*3180*/  SHF.R.U32.HI R17, RZ, 0x17, R21 ;  /* 0x00000017ff117819 */ /* 0x000fe20000011615 */
[----:B------:R0:W-:Y:S03]  /*3190*/  STL [R1+0x18], R4 ;  /* 0x0000180401007387 */ /* 0x0001e60000100800 */
[----:B------:R-:W-:Y:S02]  /*31a0*/  LOP3.LUT R5, R17, 0xe0, RZ, 0xc0, !PT ;  /* 0x000000e011057812 */ /* 0x000fe400078ec0ff */
[----:B------:R-:W-:-:S03]  /*31b0*/  LOP3.LUT P5, R17, R17, 0x1f, RZ, 0xc0, !PT ;  /* 0x0000001f11117812 */ /* 0x000fc600078ac0ff */
[----:B------:R-:W-:-:S05]  /*31c0*/  VIADD R5, R5, 0xffffff80 ;  /* 0xffffff8005057836 */ /* 0x000fca0000000000 */
[----:B------:R-:W-:-:S05]  /*31d0*/  SHF.R.U32.HI R8, RZ, 0x5, R5 ;  /* 0x00000005ff087819 */ /* 0x000fca0000011605 */
[----:B------:R-:W-:-:S05]  /*31e0*/  IMAD R23, R8, -0x4, R1 ;  /* 0xfffffffc08177824 */ /* 0x000fca00078e0201 */
[----:B------:R-:W2:Y:S04]  /*31f0*/  @P5 LDL R22, [R23+0x10] ;  /* 0x0000100017165983 */ /* 0x000ea80000100800 */
[----:B------:R-:W3:Y:S04]  /*3200*/  LDL R5, [R23+0x18] ;  /* 0x0000180017057983 */ /* 0x000ee80000100800 */
[----:B------:R-:W4:Y:S01]  /*3210*/  LDL R8, [R23+0x14] ;  /* 0x0000140017087983 */ /* 0x000f220000100800 */
[----:B------:R-:W-:Y:S01]  /*3220*/  @P5 IADD3 R9, -R17, 0x20, RZ ;  /* 0x0000002011095810 */ /* 0x000fe20007ffe1ff */
[----:B------:R-:W-:Y:S01]  /*3230*/  UMOV UR6, 0x54442d19 ;  /* 0x54442d1900067882 */ /* 0x000fe20000000000 */
[----:B------:R-:W-:-:S02]  /*3240*/  UMOV UR7, 0x3bf921fb ;  /* 0x3bf921fb00077882 */ /* 0x000fc40000000000 */
[----:B--2---:R-:W-:Y:S02]  /*3250*/  @P5 SHF.R.U32.HI R22, RZ, R9, R22 ;  /* 0x00000009ff165219 */ /* 0x004fe40000011616 */
[----:B---3--:R-:W-:Y:S02]  /*3260*/  @P5 SHF.L.U32 R16, R5, R17, RZ ;  /* 0x0000001105105219 */ /* 0x008fe400000006ff */
[----:B----4-:R-:W-:Y:S02]  /*3270*/  @P5 SHF.R.U32.HI R9, RZ, R9, R8 ;  /* 0x00000009ff095219 */ /* 0x010fe40000011608 */
[----:B------:R-:W-:-:S03]  /*3280*/  @P5 SHF.L.U32 R17, R8, R17, RZ ;  /* 0x0000001108115219 */ /* 0x000fc600000006ff */
[----:B------:R-:W-:Y:S01]  /*3290*/  @P5 IMAD.IADD R5, R16, 0x1, R9 ;  /* 0x0000000110055824 */ /* 0x000fe200078e0209 */
[----:B------:R-:W-:Y:S02]  /*32a0*/  @P5 IADD3 R8, R17, R22, RZ ;  /* 0x0000001611085210 */ /* 0x000fe40007ffe0ff */
[----:B------:R-:W-:Y:S02]  /*32b0*/  ISETP.GE.AND P5, PT, R21, RZ, PT ;  /* 0x000000ff1500720c */ /* 0x000fe40003fa6270 */
[--C-:B------:R-:W-:Y:S02]  /*32c0*/  SHF.R.U32.HI R17, RZ, 0x1e, R5.reuse ;  /* 0x0000001eff117819 */ /* 0x100fe40000011605 */
[----:B------:R-:W-:-:S04]  /*32d0*/  SHF.L.W.U32.HI R16, R8, 0x2, R5 ;  /* 0x0000000208107819 */ /* 0x000fc80000010e05 */
[----:B------:R-:W-:-:S05]  /*32e0*/  LEA.HI R17, R16, R17, RZ, 0x1 ;  /* 0x0000001110117211 */ /* 0x000fca00078f08ff */
[----:B0-----:R-:W-:Y:S01]  /*32f0*/  IMAD.MOV R4, RZ, RZ, -R17 ;  /* 0x000000ffff047224 */ /* 0x001fe200078e0a11 */
[----:B------:R-:W-:-:S03]  /*3300*/  SHF.R.S32.HI R5, RZ, 0x1f, R16 ;  /* 0x0000001fff057819 */ /* 0x000fc60000011410 */
[----:B------:R-:W-:Y:S02]  /*3310*/  @!P5 IMAD.MOV.U32 R17, RZ, RZ, R4 ;  /* 0x000000ffff11d224 */ /* 0x000fe400078e0004 */
[----:B------:R-:W-:-:S05]  /*3320*/  IMAD.SHL.U32 R4, R8, 0x4, RZ ;  /* 0x0000000408047824 */ /* 0x000fca00078e00ff */
[C---:B------:R-:W-:Y:S02]  /*3330*/  LOP3.LUT R4, R5.reuse, R4, RZ, 0x3c, !PT ;  /* 0x0000000405047212 */ /* 0x040fe400078e3cff */
[----:B------:R-:W-:-:S06]  /*3340*/  LOP3.LUT R5, R5, R16, RZ, 0x3c, !PT ;  /* 0x0000001005057212 */ /* 0x000fcc00078e3cff */
[----:B------:R-:W0:Y:S02]  /*3350*/  I2F.F64.S64 R4, R4 ;  /* 0x0000000400047312 */ /* 0x000e240000301c00 */
[----:B0-----:R-:W-:Y:S01]  /*3360*/  DMUL R8, R4, UR6 ;  /* 0x0000000604087c28 */ /* 0x001fe20008000000 */
[----:B------:R-:W-:-:S09]  /*3370*/  LOP3.LUT R16, R16, R21, RZ, 0x3c, !PT ;  /* 0x0000001510107212 */ /* 0x000fd200078e3cff */
[----:B------:R-:W0:Y:S01]  /*3380*/  F2F.F32.F64 R8, R8 ;  /* 0x0000000800087310 */ /* 0x000e220000301000 */
[----:B------:R-:W-:-:S04]  /*3390*/  ISETP.GE.AND P5, PT, R16, RZ, PT ;  /* 0x000000ff1000720c */ /* 0x000fc80003fa6270 */
[----:B0-----:R-:W-:-:S09]  /*33a0*/  FSEL R24, -R8, R8, !P5 ;  /* 0x0000000808187208 */ /* 0x001fd20006800100 */
.L_x_25:
[----:B------:R-:W-:Y:S05]  /*33b0*/  BSYNC B0 ;  /* 0x0000000000007941 */ /* 0x000fea0003800000 */
.L_x_24:
[C---:B------:R-:W-:Y:S01]  /*33c0*/  FSETP.GT.AND P5, PT, |R19|.reuse, 8.50705917302346158658e+37, PT ;  /* 0x7e8000001300780b */ /* 0x040fe20003fa4200 */
[----:B------:R-:W-:Y:S01]  /*33d0*/  FMUL.FTZ R16, R24, R24 ;  /* 0x0000001818107220 */ /* 0x000fe20000410000 */
[----:B------:R-:W-:Y:S01]  /*33e0*/  FSETP.GEU.AND P6, PT, |R19|, 1.175494350822287508e-38, PT ;  /* 0x008000001300780b */ /* 0x000fe20003fce200 */
[----:B------:R-:W-:Y:S01]  /*33f0*/  IMAD.MOV.U32 R9, RZ, RZ, 0x3c0885e4 ;  /* 0x3c0885e4ff097424 */ /* 0x000fe200078e00ff */
[----:B------:R-:W-:Y:S01]  /*3400*/  LOP3.LUT R5, R17, 0x1, RZ, 0xc0, !PT ;  /* 0x0000000111057812 */ /* 0x000fe200078ec0ff */
[----:B------:R-:W-:Y:S01]  /*3410*/  IMAD.MOV.U32 R8, RZ, RZ, -0x41d55558 ;  /* 0xbe2aaaa8ff087424 */ /* 0x000fe200078e00ff */
[----:B------:R-:W-:Y:S01]  /*3420*/  MOV R4, 0xb94d4153 ;  /* 0xb94d415300047802 */ /* 0x000fe20000000f00 */
[----:B------:R-:W-:Y:S06]  /*3430*/  BSSY B0, `(.L_x_27) ;  /* 0x0000057000007945 */ /* 0x000fec0003800000 */
[----:B------:R-:W-:Y:S01]  /*3440*/  @P5 FMUL R19, R19, 0.25 ;  /* 0x3e80000013135820 */ /* 0x000fe20000400000 */
[----:B------:R-:W-:Y:S01]  /*3450*/  @P5 FMUL R20, R20, 0.25 ;  /* 0x3e80000014145820 */ /* 0x000fe20000400000 */
[----:B------:R-:W-:-:S02]  /*3460*/  ISETP.NE.U32.AND P5, PT, R5, 0x1, PT ;  /* 0x000000010500780c */ /* 0x000fc40003fa5070 */
[----:B------:R-:W-:Y:S01]  /*3470*/  @!P6 FMUL R19, R19, 16777216 ;  /* 0x4b8000001313e820 */ /* 0x000fe20000400000 */
[----:B------:R-:W-:-:S05]  /*3480*/  @!P6 FMUL R20, R20, 16777216 ;  /* 0x4b8000001414e820 */ /* 0x000fca0000400000 */
[----:B------:R-:W0:Y:S05]  /*3490*/  MUFU.RCP R19, R19 ;  /* 0x0000001300137308 */ /* 0x000e2a0000001000 */
[----:B------:R-:W-:Y:S01]  /*34a0*/  @!P5 IMAD.MOV.U32 R5, RZ, RZ, 0x37cbac00 ;  /* 0x37cbac00ff05d424 */ /* 0x000fe200078e00ff */
[----:B------:R-:W-:Y:S01]  /*34b0*/  @!P5 MOV R9, 0x3d2aaabb ;  /* 0x3d2aaabb0009d802 */ /* 0x000fe20000000f00 */
[----:B------:R-:W-:Y:S02]  /*34c0*/  @!P5 IMAD.MOV.U32 R8, RZ, RZ, -0x41000001 ;  /* 0xbeffffffff08d424 */ /* 0x000fe400078e00ff */
[----:B------:R-:W-:Y:S01]  /*34d0*/  @!P5 FFMA.FTZ R4, R16, R5, -0.0013887860113754868507 ;  /* 0xbab607ed1004d423 */ /* 0x000fe20000010005 */
[----:B------:R-:W-:-:S02]  /*34e0*/  FSEL R5, R24, 1, P5 ;  /* 0x3f80000018057808 */ /* 0x000fc40002800000 */
[----:B------:R-:W-:Y:S01]  /*34f0*/  LOP3.LUT P5, RZ, R17, 0x2, RZ, 0xc0, !PT ;  /* 0x0000000211ff7812 */ /* 0x000fe200078ac0ff */
[----:B------:R-:W-:Y:S01]  /*3500*/  FFMA.FTZ R9, R16, R4, R9 ;  /* 0x0000000410097223 */ /* 0x000fe20000010009 */
[----:B0-----:R-:W-:-:S03]  /*3510*/  FMUL R20, R19, R20 ;  /* 0x0000001413147220 */ /* 0x001fc60000400000 */
[C---:B------:R-:W-:Y:S01]  /*3520*/  FFMA.FTZ R8, R16.reuse, R9, R8 ;  /* 0x0000000910087223 */ /* 0x040fe20000010008 */
[----:B------:R-:W-:Y:S01]  /*3530*/  FFMA.FTZ R16, R16, R5, RZ ;  /* 0x0000000510107223 */ /* 0x000fe200000100ff */
[----:B------:R-:W-:-:S03]  /*3540*/  FMUL R21, R20, 0.63661974668502807617 ;  /* 0x3f22f98314157820 */ /* 0x000fc60000400000 */
[----:B------:R-:W-:Y:S01]  /*3550*/  FFMA.FTZ R5, R16, R8, R5 ;  /* 0x0000000810057223 */ /* 0x000fe20000010005 */
[----:B------:R-:W-:Y:S02]  /*3560*/  FADD.FTZ R8, |R20|, -RZ ;  /* 0x800000ff14087221 */ /* 0x000fe40000010200 */
[----:B------:R-:W0:Y:S01]  /*3570*/  F2I.FTZ.NTZ R21, R21 ;  /* 0x0000001500157305 */ /* 0x000e220000213100 */
[----:B------:R-:W-:Y:S02]  /*3580*/  @P5 FFMA.FTZ R5, R5, -1, RZ ;  /* 0xbf80000005055823 */ /* 0x000fe400000100ff */
[----:B------:R-:W-:Y:S02]  /*3590*/  FSETP.GE.AND P5, PT, R8, 105615, PT ;  /* 0x47ce47800800780b */ /* 0x000fe40003fa6000 */
        /* <DEDUP_REMOVED lines=9> */
[----:B------:R-:W-:Y:S01]  /*3630*/  IMAD.SHL.U32 R8, R20, 0x100, RZ ;  /* 0x0000010014087824 */ /* 0x000fe200078e00ff */
[----:B------:R-:W-:Y:S01]  /*3640*/  HFMA2.MMA R4, -RZ, RZ, 0, 0 ;  /* 0x00000000ff047435 */ /* 0x000fe200000001ff */
[----:B------:R-:W-:Y:S01]  /*3650*/  CS2R R22, SRZ ;  /* 0x0000000000167805 */ /* 0x000fe2000001ff00 */
[----:B------:R-:W-:Y:S01]  /*3660*/  IMAD.MOV.U32 R19, RZ, RZ, R1 ;  /* 0x000000ffff137224 */ /* 0x000fe200078e0001 */
[----:B------:R-:W-:Y:S01]  /*3670*/  ULDC.64 UR6, c[0x4][0x8] ;  /* 0x0100020000067ab9 */ /* 0x000fe20000000a00 */
[----:B------:R-:W-:-:S07]  /*3680*/  LOP3.LUT R21, R8, 0x80000000, RZ, 0xfc, !PT ;  /* 0x8000000008157812 */ /* 0x000fce00078efcff */
.L_x_29:
[----:B------:R-:W-:-:S04]  /*3690*/  IADD3 R8, P5, R22, UR6, RZ ;  /* 0x0000000616087c10 */ /* 0x000fc8000ffbe0ff */
[----:B------:R-:W-:Y:S02]  /*36a0*/  IADD3.X R9, R23, UR7, RZ, P5, !PT ;  /* 0x0000000717097c10 */ /* 0x000fe4000affe4ff */
[----:B------:R-:W-:-:S03]  /*36b0*/  IADD3 R22, P5, R22, 0x4, RZ ;  /* 0x0000000416167810 */ /* 0x000fc60007fbe0ff */
[----:B------:R0:W2:Y:S02]  /*36c0*/  LDG.E.CONSTANT R17, desc[UR4][R8.64] ;  /* 0x0000000408117981 */ /* 0x0000a4000c1e9900 */
[----:B------:R-:W-:Y:S01]  /*36d0*/  IMAD.X R23, RZ, RZ, R23, P5 ;  /* 0x000000ffff177224 */ /* 0x000fe200028e0617 */
[----:B------:R-:W-:-:S04]  /*36e0*/  ISETP.NE.U32.AND P5, PT, R22, 0x18, PT ;  /* 0x000000181600780c */ /* 0x000fc80003fa5070 */
[----:B------:R-:W-:Y:S02]  /*36f0*/  ISETP.NE.AND.EX P5, PT, R23, RZ, PT, P5 ;  /* 0x000000ff1700720c */ /* 0x000fe40003fa5350 */
[----:B0-----:R-:W-:Y:S01]  /*3700*/  MOV R9, RZ ;  /* 0x000000ff00097202 */ /* 0x001fe20000000f00 */
[----:B------:R-:W-:-:S04]  /*3710*/  IMAD.MOV.U32 R8, RZ, RZ, R4 ;  /* 0x000000ffff087224 */ /* 0x000fc800078e0004 */
[----:B--2---:R-:W-:-:S04]  /*3720*/  IMAD.WIDE.U32 R16, R21, R17, R8 ;  /* 0x0000001115107225 */ /* 0x004fc800078e0008 */
[----:B------:R-:W-:Y:S01]  /*3730*/  IMAD.MOV.U32 R4, RZ, RZ, R17 ;  /* 0x000000ffff047224 */ /* 0x000fe200078e0011 */
[----:B------:R0:W-:Y:S02]  /*3740*/  STL [R19], R16 ;  /* 0x0000001013007387 */ /* 0x0001e40000100800 */
        /* <DEDUP_REMOVED lines=15> */
[-C--:B--2---:R-:W-:Y:S02]  /*3840*/  @P5 SHF.R.U32.HI R22, RZ, R16.reuse, R19 ;  /* 0x00000010ff165219 */ /* 0x084fe40000011613 */
[-C--:B---3--:R-:W-:Y:S02]  /*3850*/  @P5 SHF.L.U32 R19, R9, R21.reuse, RZ ;  /* 0x0000001509135219 */ /* 0x088fe400000006ff */
[----:B------:R-:W-:Y:S02]  /*3860*/  @P5 SHF.R.U32.HI R16, RZ, R16, R9 ;  /* 0x00000010ff105219 */ /* 0x000fe40000011609 */
[----:B----4-:R-:W-:Y:S01]  /*3870*/  @P5 SHF.L.U32 R17, R8, R21, RZ ;  /* 0x0000001508115219 */ /* 0x010fe200000006ff */
[----:B------:R-:W-:-:S03]  /*3880*/  @P5 IMAD.IADD R9, R19, 0x1, R22 ;  /* 0x0000000113095824 */ /* 0x000fc600078e0216 */
[----:B------:R-:W-:Y:S02]  /*3890*/  @P5 IADD3 R8, R17, R16, RZ ;  /* 0x0000001011085210 */ /* 0x000fe40007ffe0ff */
[----:B------:R-:W-:Y:S02]  /*38a0*/  ISETP.GE.AND P5, PT, R20, RZ, PT ;  /* 0x000000ff1400720c */ /* 0x000fe40003fa6270 */
[--C-:B------:R-:W-:Y:S02]  /*38b0*/  SHF.R.U32.HI R21, RZ, 0x1e, R8.reuse ;  /* 0x0000001eff157819 */ /* 0x100fe40000011608 */
[----:B0-----:R-:W-:-:S04]  /*38c0*/  SHF.L.W.U32.HI R4, R9, 0x2, R8 ;  /* 0x0000000209047819 */ /* 0x001fc80000010e08 */
[----:B------:R-:W-:Y:S02]  /*38d0*/  LEA.HI R21, R4, R21, RZ, 0x1 ;  /* 0x0000001504157211 */ /* 0x000fe400078f08ff */
[----:B------:R-:W-:Y:S02]  /*38e0*/  SHF.L.U32 R9, R9, 0x2, RZ ;  /* 0x0000000209097819 */ /* 0x000fe400000006ff */
[----:B------:R-:W-:Y:S01]  /*38f0*/  SHF.R.S32.HI R16, RZ, 0x1f, R4 ;  /* 0x0000001fff107819 */ /* 0x000fe20000011404 */
[----:B------:R-:W-:-:S04]  /*3900*/  IMAD.MOV R8, RZ, RZ, -R21 ;  /* 0x000000ffff087224 */ /* 0x000fc800078e0a15 */
[----:B------:R-:W-:Y:S01]  /*3910*/  @!P5 IMAD.MOV.U32 R21, RZ, RZ, R8 ;  /* 0x000000ffff15d224 */ /* 0x000fe200078e0008 */
        /* <DEDUP_REMOVED lines=8> */
.L_x_28:
[----:B------:R-:W-:Y:S05]  /*39a0*/  BSYNC B0 ;  /* 0x0000000000007941 */ /* 0x000fea0003800000 */
.L_x_27:
[----:B------:R-:W-:Y:S01]  /*39b0*/  VIADD R15, R15, 0x1 ;  /* 0x000000010f0f7836 */ /* 0x000fe20000000000 */
[----:B------:R-:W-:Y:S01]  /*39c0*/  SHF.R.S32.HI R19, RZ, 0x1f, R6 ;  /* 0x0000001fff137819 */ /* 0x000fe20000011406 */
[----:B------:R-:W-:Y:S01]  /*39d0*/  ULDC.64 UR6, c[0x0][0x218] ;  /* 0x0000860000067ab9 */ /* 0x000fe20000000a00 */
[----:B------:R-:W-:Y:S01]  /*39e0*/  SHF.R.S32.HI R13, RZ, 0x1f, R13 ;  /* 0x0000001fff0d7819 */ /* 0x000fe2000001140d */
[----:B------:R-:W-:Y:S01]  /*39f0*/  BSSY B0, `(.L_x_30) ;  /* 0x0000071000007945 */ /* 0x000fe20003800000 */
[----:B------:R-:W-:Y:S02]  /*3a00*/  I2FP.F32.S32 R15, R15 ;  /* 0x0000000f000f7245 */ /* 0x000fe40000201400 */
[----:B------:R-:W-:-:S03]  /*3a10*/  LEA.HI R13, R13, R14, RZ, 0x5 ;  /* 0x0000000e0d0d7211 */ /* 0x000fc600078f28ff */
[----:B------:R-:W-:Y:S01]  /*3a20*/  FMUL R17, R15, 0.5 ;  /* 0x3f0000000f117820 */ /* 0x000fe20000400000 */
[----:B------:R-:W-:-:S05]  /*3a30*/  LOP3.LUT R14, R13, 0x7fffffe0, RZ, 0xc0, !PT ;  /* 0x7fffffe00d0e7812 */ /* 0x000fca00078ec0ff */
[----:B------:R-:W0:Y:S02]  /*3a40*/  FRND.FTZ.FLOOR R17, R17 ;  /* 0x0000001100117307 */ /* 0x000e240000215000 */
[----:B0-----:R-:W-:-:S04]  /*3a50*/  FADD R15, R17, R17 ;  /* 0x00000011110f7221 */ /* 0x001fc80000000000 */
[----:B------:R-:W-:-:S04]  /*3a60*/  FMUL R15, R15, 0.015625 ;  /* 0x3c8000000f0f7820 */ /* 0x000fc80000400000 */
[C---:B------:R-:W-:Y:S01]  /*3a70*/  FADD.FTZ R16, |R15|.reuse, -RZ ;  /* 0x800000ff0f107221 */ /* 0x040fe20000010200 */
[----:B------:R-:W-:-:S04]  /*3a80*/  FMUL R8, R15, 0.0001220703125 ;  /* 0x390000000f087820 */ /* 0x000fc80000400000 */
[----:B------:R-:W-:-:S04]  /*3a90*/  FSETP.GT.AND P5, PT, R16, 9.99999979021476795361e+33, PT ;  /* 0x77f684df1000780b */ /* 0x000fc80003fa4000 */
[----:B------:R-:W-:Y:S02]  /*3aa0*/  FSEL R9, R8, R15, P5 ;  /* 0x0000000f08097208 */ /* 0x000fe40002800000 */
[----:B------:R-:W-:-:S03]  /*3ab0*/  LEA.HI R8, R19, R6, RZ, 0x7 ;  /* 0x0000000613087211 */ /* 0x000fc600078f38ff */
[----:B------:R-:W-:Y:S01]  /*3ac0*/  FMUL.FTZ R17, R10, R9 ;  /* 0x000000090a117220 */ /* 0x000fe20000410000 */
[----:B------:R-:W-:-:S05]  /*3ad0*/  LOP3.LUT R19, R8, 0xffffff80, RZ, 0xc0, !PT ;  /* 0xffffff8008137812 */ /* 0x000fca00078ec0ff */
[----:B------:R-:W-:-:S04]  /*3ae0*/  IMAD.IADD R19, R6, 0x1, -R19 ;  /* 0x0000000106137824 */ /* 0x000fc800078e0a13 */
[----:B------:R-:W-:-:S05]  /*3af0*/  VIADD R19, R19, 0xffffffc0 ;  /* 0xffffffc013137836 */ /* 0x000fca0000000000 */
[----:B------:R-:W-:-:S04]  /*3b00*/  SHF.R.S32.HI R19, RZ, 0x1, R19 ;  /* 0x00000001ff137819 */ /* 0x000fc80000011413 */
[----:B------:R-:W-:-:S05]  /*3b10*/  IADD3 R14, R19, -R14, RZ ;  /* 0x8000000e130e7210 */ /* 0x000fca0007ffe0ff */
[----:B------:R-:W-:-:S04]  /*3b20*/  IMAD.SHL.U32 R13, R14, 0x2, RZ ;  /* 0x000000020e0d7824 */ /* 0x000fc800078e00ff */
[----:B------:R-:W-:-:S05]  /*3b30*/  VIADD R13, R13, 0x1 ;  /* 0x000000010d0d7836 */ /* 0x000fca0000000000 */
[----:B------:R-:W-:-:S05]  /*3b40*/  I2FP.F32.S32 R13, R13 ;  /* 0x0000000d000d7245 */ /* 0x000fca0000201400 */
[----:B------:R-:W-:-:S06]  /*3b50*/  FMUL R19, R13, 0.5 ;  /* 0x3f0000000d137820 */ /* 0x000fcc0000400000 */
[----:B------:R-:W0:Y:S02]  /*3b60*/  FRND.FTZ.FLOOR R19, R19 ;  /* 0x0000001300137307 */ /* 0x000e240000215000 */
[----:B0-----:R-:W-:-:S04]  /*3b70*/  FADD R13, R19, R19 ;  /* 0x00000013130d7221 */ /* 0x001fc80000000000 */
[----:B------:R-:W-:-:S04]  /*3b80*/  FMUL R13, R13, 0.015625 ;  /* 0x3c8000000d0d7820 */ /* 0x000fc80000400000 */
[C---:B------:R-:W-:Y:S01]  /*3b90*/  FADD.FTZ R14, |R13|.reuse, -RZ ;  /* 0x800000ff0d0e7221 */ /* 0x040fe20000010200 */
[----:B------:R-:W-:-:S04]  /*3ba0*/  FMUL R20, R13, 0.0001220703125 ;  /* 0x390000000d147820 */ /* 0x000fc80000400000 */
[----:B------:R-:W-:-:S04]  /*3bb0*/  FSETP.GT.AND P5, PT, R14, 9.99999979021476795361e+33, PT ;  /* 0x77f684df0e00780b */ /* 0x000fc80003fa4000 */
[----:B------:R-:W-:Y:S01]  /*3bc0*/  FSEL R23, R20, R13, P5 ;  /* 0x0000000d14177208 */ /* 0x000fe20002800000 */
[----:B------:R-:W-:-:S04]  /*3bd0*/  FFMA.FTZ R20, R10, R9, -R17 ;  /* 0x000000090a147223 */ /* 0x000fc80000010811 */
[----:B------:R-:W-:Y:S01]  /*3be0*/  FFMA.FTZ R9, R11, R9, R20 ;  /* 0x000000090b097223 */ /* 0x000fe20000010014 */
[----:B------:R-:W-:-:S03]  /*3bf0*/  FMUL.FTZ R19, R10, R23 ;  /* 0x000000170a137220 */ /* 0x000fc60000410000 */
[----:B------:R-:W-:Y:S01]  /*3c00*/  FFMA.FTZ R24, RZ, R10, R9 ;  /* 0x0000000aff187223 */ /* 0x000fe20000010009 */
[----:B------:R-:W-:-:S03]  /*3c10*/  FFMA.FTZ R26, R10, R23, -R19 ;  /* 0x000000170a1a7223 */ /* 0x000fc60000010813 */
[----:B------:R-:W-:Y:S01]  /*3c20*/  FADD.FTZ R22, R17, R24 ;  /* 0x0000001811167221 */ /* 0x000fe20000010000 */
[----:B------:R-:W-:-:S04]  /*3c30*/  FFMA.FTZ R11, R11, R23, R26 ;  /* 0x000000170b0b7223 */ /* 0x000fc8000001001a */
[----:B------:R-:W-:Y:S01]  /*3c40*/  ISETP.NE.AND P5, PT, R22, 0x42b17218, PT ;  /* 0x42b172181600780c */ /* 0x000fe20003fa5270 */
[----:B------:R-:W-:-:S03]  /*3c50*/  FFMA.FTZ R26, RZ, R10, R11 ;  /* 0x0000000aff1a7223 */ /* 0x000fc6000001000b */
[----:B------:R-:W-:Y:S01]  /*3c60*/  FSEL R20, R22, 88.72283172607421875, P5 ;  /* 0x42b1721716147808 */ /* 0x000fe20002800000 */
[----:B------:R-:W-:-:S04]  /*3c70*/  FADD.FTZ R10, R19, R26 ;  /* 0x0000001a130a7221 */ /* 0x000fc80000010000 */
[----:B------:R-:W-:Y:S01]  /*3c80*/  FMUL.FTZ R27, R20, 1.4426950216293334961 ;  /* 0x3fb8aa3b141b7820 */ /* 0x000fe20000410000 */
[----:B------:R-:W-:-:S04]  /*3c90*/  ISETP.NE.AND P5, PT, R10, 0x42b17218, PT ;  /* 0x42b172180a00780c */ /* 0x000fc80003fa5270 */
[----:B------:R-:W-:Y:S01]  /*3ca0*/  FSEL R11, R10, 88.72283172607421875, P5 ;  /* 0x42b172170a0b7808 */ /* 0x000fe20002800000 */
[----:B------:R-:W0:Y:S04]  /*3cb0*/  FRND.TRUNC R27, R27 ;  /* 0x0000001b001b7307 */ /* 0x000e28000020d000 */
[----:B------:R-:W-:-:S06]  /*3cc0*/  FMUL.FTZ R25, R11, 1.4426950216293334961 ;  /* 0x3fb8aa3b0b197820 */ /* 0x000fcc0000410000 */
[----:B------:R-:W1:Y:S01]  /*3cd0*/  FRND.TRUNC R25, R25 ;  /* 0x0000001900197307 */ /* 0x000e62000020d000 */
[----:B0-----:R-:W-:Y:S01]  /*3ce0*/  FADD.FTZ R9, |R27|, -RZ ;  /* 0x800000ff1b097221 */ /* 0x001fe20000010200 */
[----:B------:R-:W-:-:S04]  /*3cf0*/  LOP3.LUT R28, R18, 0x80000000, R27, 0xb8, !PT ;  /* 0x80000000121c7812 */ /* 0x000fc800078eb81b */
[----:B------:R-:W-:-:S04]  /*3d00*/  FSETP.GT.AND P5, PT, R9, 126, PT ;  /* 0x42fc00000900780b */ /* 0x000fc80003fa4000 */
[----:B------:R-:W-:Y:S01]  /*3d10*/  FSEL R23, R28, R27, P5 ;  /* 0x0000001b1c177208 */ /* 0x000fe20002800000 */
[----:B-1----:R-:W-:Y:S01]  /*3d20*/  FADD.FTZ R9, |R25|, -RZ ;  /* 0x800000ff19097221 */ /* 0x002fe20000010200 */
[----:B------:R-:W-:-:S03]  /*3d30*/  LOP3.LUT R18, R18, 0x80000000, R25, 0xb8, !PT ;  /* 0x8000000012127812 */ /* 0x000fc600078eb819 */
[----:B------:R-:W-:Y:S01]  /*3d40*/  FFMA.FTZ R20, R23, -0.69314718246459960938, R20 ;  /* 0xbf31721817147823 */ /* 0x000fe20000010014 */
[----:B------:R-:W-:Y:S02]  /*3d50*/  FSETP.GT.AND P5, PT, R9, 126, PT ;  /* 0x42fc00000900780b */ /* 0x000fe40003fa4000 */
[----:B------:R-:W-:Y:S01]  /*3d60*/  SHF.R.S32.HI R9, RZ, 0x7, R8 ;  /* 0x00000007ff097819 */ /* 0x000fe20000011408 */
[C---:B------:R-:W-:Y:S01]  /*3d70*/  FFMA.FTZ R20, R23.reuse, 1.9046542121259335545e-09, R20 ;  /* 0x3102e30817147823 */ /* 0x040fe20000010014 */
[----:B------:R-:W-:Y:S01]  /*3d80*/  FSEL R18, R18, R25, P5 ;  /* 0x0000001912127208 */ /* 0x000fe20002800000 */
[----:B------:R-:W-:Y:S01]  /*3d90*/  FADD R23, R23, 12583039 ;  /* 0x4b40007f17177421 */ /* 0x000fe20000000000 */
[----:B------:R-:W-:Y:S01]  /*3da0*/  SHF.R.S32.HI R28, RZ, 0x1f, R9 ;  /* 0x0000001fff1c7819 */ /* 0x000fe20000011409 */
[----:B------:R-:W-:Y:S01]  /*3db0*/  FMUL R20, R20, 1.4426950216293334961 ;  /* 0x3fb8aa3b14147820 */ /* 0x000fe20000400000 */
[----:B------:R-:W-:Y:S01]  /*3dc0*/  LEA R8, P5, R9, UR6, 0x2 ;  /* 0x0000000609087c11 */ /* 0x000fe2000f8a10ff */
[----:B------:R-:W-:-:S02]  /*3dd0*/  IMAD.SHL.U32 R23, R23, 0x800000, RZ ;  /* 0x0080000017177824 */ /* 0x000fc400078e00ff */
[C---:B------:R-:W-:Y:S01]  /*3de0*/  FFMA.FTZ R11, R18.reuse, -0.69314718246459960938, R11 ;  /* 0xbf317218120b7823 */ /* 0x040fe2000001000b */
[----:B------:R-:W-:Y:S01]  /*3df0*/  LEA.HI.X R9, R9, UR7, R28, 0x2, P5 ;  /* 0x0000000709097c11 */ /* 0x000fe2000a8f141c */
[----:B------:R-:W0:Y:S02]  /*3e00*/  MUFU.EX2 R20, R20 ;  /* 0x0000001400147308 */ /* 0x000e240000000800 */
[C---:B------:R-:W-:Y:S01]  /*3e10*/  FFMA.FTZ R11, R18.reuse, 1.9046542121259335545e-09, R11 ;  /* 0x3102e308120b7823 */ /* 0x040fe2000001000b */
[----:B------:R-:W-:-:S03]  /*3e20*/  FADD R18, R18, 12583039 ;  /* 0x4b40007f12127421 */ /* 0x000fc60000000000 */
[----:B------:R-:W-:Y:S01]  /*3e30*/  FMUL R11, R11, 1.4426950216293334961 ;  /* 0x3fb8aa3b0b0b7820 */ /* 0x000fe20000400000 */
[----:B------:R-:W-:-:S05]  /*3e40*/  IMAD.SHL.U32 R18, R18, 0x800000, RZ ;  /* 0x0080000012127824 */ /* 0x000fca00078e00ff */
[----:B------:R-:W1:Y:S01]  /*3e50*/  MUFU.EX2 R11, R11 ;  /* 0x0000000b000b7308 */ /* 0x000e620000000800 */
[----:B0-----:R-:W-:-:S05]  /*3e60*/  FMUL R23, R23, R20 ;  /* 0x0000001417177220 */ /* 0x001fca0000400000 */
[----:B------:R-:W-:-:S04]  /*3e70*/  FSETP.NEU.AND P5, PT, R23, +INF , PT ;  /* 0x7f8000001700780b */ /* 0x000fc80003fad000 */
[----:B------:R-:W-:Y:S01]  /*3e80*/  ISETP.NE.OR P6, PT, R22, 0x42b17218, !P5 ;  /* 0x42b172181600780c */ /* 0x000fe20006fc5670 */
[----:B-1----:R-:W-:Y:S01]  /*3e90*/  FMUL R18, R18, R11 ;  /* 0x0000000b12127220 */ /* 0x002fe20000400000 */
[----:B------:R-:W-:-:S07]  /*3ea0*/  IMAD.MOV.U32 R11, RZ, RZ, -0x46b2bead ;  /* 0xb94d4153ff0b7424 */ /* 0x000fce00078e00ff */
[----:B------:R-:W-:-:S04]  /*3eb0*/  @P5 FADD.FTZ R17, R17, -R22 ;  /* 0x8000001611115221 */ /* 0x000fc80000010000 */
[----:B------:R-:W-:Y:S01]  /*3ec0*/  @P5 FADD.FTZ R24, R24, R17 ;  /* 0x0000001118185221 */ /* 0x000fe20000010000 */
[----:B------:R-:W-:-:S03]  /*3ed0*/  MOV R17, 0x7f800000 ;  /* 0x7f80000000117802 */ /* 0x000fc60000000f00 */
[----:B------:R-:W-:-:S04]  /*3ee0*/  @!P6 FADD R24, R24, 7.62939453125e-06 ;  /* 0x370000001818e421 */ /* 0x000fc80000000000 */
[----:B------:R-:W-:Y:S01]  /*3ef0*/  @P5 FFMA.FTZ R17, R23, R24, R23 ;  /* 0x0000001817115223 */ /* 0x000fe20000010017 */
[----:B------:R-:W-:Y:S01]  /*3f00*/  FSETP.NEU.AND P5, PT, R18, +INF , PT ;  /* 0x7f8000001200780b */ /* 0x000fe20003fad000 */
[----:B------:R-:W-:-:S03]  /*3f10*/  FMUL.FTZ R23, R4, R4 ;  /* 0x0000000404177220 */ /* 0x000fc60000410000 */
[----:B------:R-:W-:-:S09]  /*3f20*/  ISETP.NE.OR P6, PT, R10, 0x42b17218, !P5 ;  /* 0x42b172180a00780c */ /* 0x000fd20006fc5670 */
[----:B------:R-:W-:Y:S01]  /*3f30*/  @P5 FADD.FTZ R19, R19, -R10 ;  /* 0x8000000a13135221 */ /* 0x000fe20000010000 */
[----:B------:R-:W-:-:S03]  /*3f40*/  IMAD.MOV.U32 R10, RZ, RZ, 0x7f800000 ;  /* 0x7f800000ff0a7424 */ /* 0x000fc600078e00ff */
[----:B------:R-:W-:-:S04]  /*3f50*/  @P5 FADD.FTZ R19, R26, R19 ;  /* 0x000000131a135221 */ /* 0x000fc80000010000 */
[----:B------:R-:W-:-:S04]  /*3f60*/  @!P6 FADD R19, R19, 7.62939453125e-06 ;  /* 0x370000001313e421 */ /* 0x000fc80000000000 */
[----:B------:R-:W-:Y:S01]  /*3f70*/  @P5 FFMA.FTZ R10, R18, R19, R18 ;  /* 0x00000013120a5223 */ /* 0x000fe20000010012 */
[----:B------:R-:W-:Y:S01]  /*3f80*/  LOP3.LUT R19, R21, 0x1, RZ, 0xc0, !PT ;  /* 0x0000000115137812 */ /* 0x000fe200078ec0ff */
[----:B------:R-:W-:-:S03]  /*3f90*/  HFMA2.MMA R18, -RZ, RZ, 1.0078125, -8.98838043212890625e-05 ;  /* 0x3c0885e4ff127435 */ /* 0x000fc600000001ff */
[----:B------:R-:W-:Y:S01]  /*3fa0*/  ISETP.NE.U32.AND P5, PT, R19, 0x1, PT ;  /* 0x000000011300780c */ /* 0x000fe20003fa5070 */
[----:B------:R-:W-:-:S03]  /*3fb0*/  IMAD.MOV.U32 R19, RZ, RZ, -0x41d55558 ;  /* 0xbe2aaaa8ff137424 */ /* 0x000fc600078e00ff */
[----:B------:R-:W-:-:S09]  /*3fc0*/  FSEL R4, R4, 1, P5 ;  /* 0x3f80000004047808 */ /* 0x000fd20002800000 */
[----:B------:R-:W-:Y:S01]  /*3fd0*/  @!P5 IMAD.MOV.U32 R20, RZ, RZ, 0x37cbac00 ;  /* 0x37cbac00ff14d424 */ /* 0x000fe200078e00ff */
[----:B------:R-:W-:Y:S01]  /*3fe0*/  @!P5 MOV R19, 0xbeffffff ;  /* 0xbeffffff0013d802 */ /* 0x000fe20000000f00 */
[----:B------:R-:W-:Y:S02]  /*3ff0*/  @!P5 IMAD.MOV.U32 R18, RZ, RZ, 0x3d2aaabb ;  /* 0x3d2aaabbff12d424 */ /* 0x000fe400078e00ff */
[----:B------:R-:W-:Y:S01]  /*4000*/  @!P5 FFMA.FTZ R11, R23, R20, -0.0013887860113754868507 ;  /* 0xbab607ed170bd423 */ /* 0x000fe20000010014 */
[----:B------:R-:W-:-:S03]  /*4010*/  LOP3.LUT P5, RZ, R21, 0x2, RZ, 0xc0, !PT ;  /* 0x0000000215ff7812 */ /* 0x000fc600078ac0ff */
[----:B------:R-:W-:Y:S01]  /*4020*/  FFMA.FTZ R18, R23, R11, R18 ;  /* 0x0000000b17127223 */ /* 0x000fe20000010012 */
[----:B------:R-:W-:-:S03]  /*4030*/  FADD R11, R14, 10000 ;  /* 0x461c40000e0b7421 */ /* 0x000fc60000000000 */
[C---:B------:R-:W-:Y:S01]  /*4040*/  FFMA.FTZ R19, R23.reuse, R18, R19 ;  /* 0x0000001217137223 */ /* 0x040fe20000010013 */
[----:B------:R-:W-:-:S04]  /*4050*/  FFMA.FTZ R23, R23, R4, RZ ;  /* 0x0000000417177223 */ /* 0x000fc800000100ff */
[----:B------:R-:W-:-:S04]  /*4060*/  FFMA.FTZ R4, R23, R19, R4 ;  /* 0x0000001317047223 */ /* 0x000fc80000010004 */
[----:B------:R-:W-:Y:S01]  /*4070*/  @P5 FFMA.FTZ R4, R4, -1, RZ ;  /* 0xbf80000004045823 */ /* 0x000fe200000100ff */
[----:B------:R-:W-:-:S13]  /*4080*/  ISETP.GE.AND P5, PT, R11, 0x7f800000, PT ;  /* 0x7f8000000b00780c */ /* 0x000fda0003fa6270 */
[----:B------:R-:W-:Y:S05]  /*4090*/  @!P5 BRA `(.L_x_31) ;  /* 0x000000000018d947 */ /* 0x000fea0003800000 */
[----:B------:R-:W-:-:S13]  /*40a0*/  FSETP.NAN.FTZ.AND P5, PT, |R13|, |R13|, PT ;  /* 0x4000000d0d00720b */ /* 0x000fda0003fb8200 */
[----:B------:R-:W-:Y:S01]  /*40b0*/  @P5 FADD R10, R13, 10000 ;  /* 0x461c40000d0a5421 */ /* 0x000fe20000000000 */
[----:B------:R-:W-:Y:S06]  /*40c0*/  @P5 BRA `(.L_x_31) ;  /* 0x00000000000c5947 */ /* 0x000fec0003800000 */
[----:B------:R-:W-:-:S13]  /*40d0*/  FSETP.NEU.AND P5, PT, R14, +INF , PT ;  /* 0x7f8000000e00780b */ /* 0x000fda0003fad000 */
[----:B------:R-:W-:-:S04]  /*40e0*/  @!P5 FSETP.GEU.AND P6, PT, R13, RZ, PT ;  /* 0x000000ff0d00d20b */ /* 0x000fc80003fce000 */
[----:B------:R-:W-:-:S09]  /*40f0*/  @!P5 SEL R10, RZ, 0x7f800000, !P6 ;  /* 0x7f800000ff0ad807 */ /* 0x000fd20007000000 */
.L_x_31:
[----:B------:R-:W-:Y:S05]  /*4100*/  BSYNC B0 ;  /* 0x0000000000007941 */ /* 0x000fea0003800000 */
.L_x_30:
[----:B------:R-:W-:Y:S01]  /*4110*/  FSETP.NEU.AND P5, PT, R13, RZ, PT ;  /* 0x000000ff0d00720b */ /* 0x000fe20003fad000 */
[----:B------:R-:W-:Y:S03]  /*4120*/  BSSY B0, `(.L_x_32) ;  /* 0x000000b000007945 */ /* 0x000fe60003800000 */
[----:B------:R-:W-:Y:S01]  /*4130*/  FSEL R11, R10, 1, P5 ;  /* 0x3f8000000a0b7808 */ /* 0x000fe20002800000 */
[----:B------:R-:W-:-:S05]  /*4140*/  FADD R10, R16, 10000 ;  /* 0x461c4000100a7421 */ /* 0x000fca0000000000 */
        /* <DEDUP_REMOVED lines=8> */
.L_x_33:
[----:B------:R-:W-:Y:S05]  /*41d0*/  BSYNC B0 ;  /* 0x0000000000007941 */ /* 0x000fea0003800000 */
.L_x_32:
[----:B------:R-:W-:Y:S01]  /*41e0*/  ISETP.GT.AND P3, PT, R12, RZ, P3 ;  /* 0x000000ff0c00720c */ /* 0x000fe20001f64270 */
[----:B------:R-:W-:Y:S01]  /*41f0*/  IMAD.MOV.U32 R10, RZ, RZ, RZ ;  /* 0x000000ffff0a7224 */ /* 0x000fe200078e00ff */
[----:B------:R-:W-:Y:S02]  /*4200*/  FSETP.NEU.AND P5, PT, R15, RZ, PT ;  /* 0x000000ff0f00720b */ /* 0x000fe40003fad000 */
[----:B------:R-:W-:Y:S02]  /*4210*/  FSETP.GEU.AND P6, PT, |R11|, 1.175494350822287508e-38, PT ;  /* 0x008000000b00780b */ /* 0x000fe40003fce200 */
[----:B------:R-:W-:Y:S02]  /*4220*/  FSEL R13, R17, 1, P5 ;  /* 0x3f800000110d7808 */ /* 0x000fe40002800000 */
[----:B------:R-:W-:Y:S02]  /*4230*/  FSETP.GT.AND P5, PT, |R11|, 8.50705917302346158658e+37, PT ;  /* 0x7e8000000b00780b */ /* 0x000fe40003fa4200 */
[----:B------:R-:W-:-:S03]  /*4240*/  P2R R14, PR, RZ, 0x40 ;  /* 0x00000040ff0e7803 */ /* 0x000fc60000000000 */
[----:B------:R-:W2:Y:S08]  /*4250*/  @P3 LDG.E.EL R10, desc[UR4][R8.64] ;  /* 0x00000004080a3981 */ /* 0x000eb0000c2e1900 */
[----:B------:R-:W-:Y:S01]  /*4260*/  @P5 FMUL R11, R11, 0.25 ;  /* 0x3e8000000b0b5820 */ /* 0x000fe20000400000 */
[C---:B------:R-:W-:Y:S02]  /*4270*/  FSETP.GT.AND P5, PT, |R13|.reuse, 8.50705917302346158658e+37, PT ;  /* 0x7e8000000d00780b */ /* 0x040fe40003fa4200 */
[----:B------:R-:W-:-:S11]  /*4280*/  FSETP.GEU.AND P6, PT, |R13|, 1.175494350822287508e-38, PT ;  /* 0x008000000d00780b */ /* 0x000fd60003fce200 */
[----:B------:R-:W-:-:S04]  /*4290*/  @P5 FMUL R13, R13, 0.25 ;  /* 0x3e8000000d0d5820 */ /* 0x000fc80000400000 */
[----:B------:R-:W-:-:S04]  /*42a0*/  @!P6 FMUL R13, R13, 16777216 ;  /* 0x4b8000000d0de820 */ /* 0x000fc80000400000 */
[----:B------:R-:W-:Y:S01]  /*42b0*/  MUFU.RCP R17, R13 ;  /* 0x0000000d00117308 */ /* 0x000fe20000001000 */
[----:B------:R-:W-:Y:S01]  /*42c0*/  BSSY B0, `(.L_x_34) ;  /* 0x0000023000007945 */ /* 0x000fe20003800000 */
[----:B--2---:R-:W-:-:S05]  /*42d0*/  SEL R10, R10, RZ, P3 ;  /* 0x000000ff0a0a7207 */ /* 0x004fca0001800000 */
[----:B------:R-:W-:Y:S01]  /*42e0*/  @P5 FMUL R10, R10, 0.25 ;  /* 0x3e8000000a0a5820 */ /* 0x000fe20000400000 */
[----:B------:R-:W-:-:S13]  /*42f0*/  ISETP.NE.AND P5, PT, R14, RZ, PT ;  /* 0x000000ff0e00720c */ /* 0x000fda0003fa5270 */
[----:B------:R-:W-:-:S06]  /*4300*/  @!P5 FMUL R11, R11, 16777216 ;  /* 0x4b8000000b0bd820 */ /* 0x000fcc0000400000 */
[----:B------:R-:W0:Y:S02]  /*4310*/  MUFU.RCP R11, R11 ;  /* 0x0000000b000b7308 */ /* 0x000e240000001000 */
[----:B0-----:R-:W-:-:S04]  /*4320*/  FMUL R14, RZ, R11 ;  /* 0x0000000bff0e7220 */ /* 0x001fc80000400000 */
[----:B------:R-:W-:-:S05]  /*4330*/  FADD.FTZ R8, |R14|, -RZ ;  /* 0x800000ff0e087221 */ /* 0x000fca0000010200 */
[----:B------:R-:W-:-:S04]  /*4340*/  FSETP.NEU.AND P5, PT, R8, +INF , PT ;  /* 0x7f8000000800780b */ /* 0x000fc80003fad000 */
[----:B------:R-:W-:Y:S01]  /*4350*/  FSETP.LTU.OR P5, PT, R8, 105615, !P5 ;  /* 0x47ce47800800780b */ /* 0x000fe20006fa9400 */
[----:B------:R-:W-:Y:S01]  /*4360*/  @!P6 FMUL R10, R10, 16777216 ;  /* 0x4b8000000a0ae820 */ /* 0x000fe20000400000 */
[----:B------:R-:W-:-:S03]  /*4370*/  IMAD.MOV.U32 R8, RZ, RZ, RZ ;  /* 0x000000ffff087224 */ /* 0x000fc600078e00ff */
[----:B------:R-:W-:-:S08]  /*4380*/  FMUL R17, R17, R10 ;  /* 0x0000000a11117220 */ /* 0x000fd00000400000 */
[----:B------:R-:W-:Y:S05]  /*4390*/  @P5 BRA `(.L_x_35) ;  /* 0x0000000000545947 */ /* 0x000fea0003800000 */
[----:B------:R-:W-:Y:S01]  /*43a0*/  IMAD.SHL.U32 R10, R14, 0x100, RZ ;  /* 0x000001000e0a7824 */ /* 0x000fe200078e00ff */
[----:B------:R-:W-:Y:S01]  /*43b0*/  HFMA2.MMA R16, -RZ, RZ, 0, 0 ;  /* 0x00000000ff107435 */ /* 0x000fe200000001ff */
[----:B------:R-:W-:Y:S01]  /*43c0*/  IMAD.MOV.U32 R18, RZ, RZ, RZ ;  /* 0x000000ffff127224 */ /* 0x000fe200078e00ff */
[----:B------:R-:W-:Y:S01]  /*43d0*/  ULDC.64 UR6, c[0x4][0x8] ;  /* 0x0100020000067ab9 */ /* 0x000fe20000000a00 */
[----:B------:R-:W-:Y:S01]  /*43e0*/  IMAD.MOV.U32 R9, RZ, RZ, R1 ;  /* 0x000000ffff097224 */ /* 0x000fe200078e0001 */
[----:B------:R-:W-:-:S07]  /*43f0*/  LOP3.LUT R13, R10, 0x80000000, RZ, 0xfc, !PT ;  /* 0x800000000a0d7812 */ /* 0x000fce00078efcff */
.L_x_36:
[----:B------:R-:W-:-:S04]  /*4400*/  IADD3 R10, P5, R16, UR6, RZ ;  /* 0x00000006100a7c10 */ /* 0x000fc8000ffbe0ff */
[----:B------:R-:W-:Y:S02]  /*4410*/  IADD3.X R11, R18, UR7, RZ, P5, !PT ;  /* 0x00000007120b7c10 */ /* 0x000fe4000affe4ff */
[----:B------:R-:W-:-:S03]  /*4420*/  IADD3 R16, P5, R16, 0x4, RZ ;  /* 0x0000000410107810 */ /* 0x000fc60007fbe0ff */
[----:B------:R0:W2:Y:S02]  /*4430*/  LDG.E.CONSTANT R15, desc[UR4][R10.64] ;  /* 0x000000040a0f7981 */ /* 0x0000a4000c1e9900 */
[----:B------:R-:W-:Y:S01]  /*4440*/  IMAD.X R18, RZ, RZ, R18, P5 ;  /* 0x000000ffff127224 */ /* 0x000fe200028e0612 */
[----:B------:R-:W-:-:S04]  /*4450*/  ISETP.NE.U32.AND P5, PT, R16, 0x18, PT ;  /* 0x000000181000780c */ /* 0x000fc80003fa5070 */
[----:B------:R-:W-:Y:S02]  /*4460*/  ISETP.NE.AND.EX P5, PT, R18, RZ, PT, P5 ;  /* 0x000000ff1200720c */ /* 0x000fe40003fa5350 */
[----:B0-----:R-:W-:Y:S01]  /*4470*/  MOV R10, R8 ;  /* 0x00000008000a7202 */ /* 0x001fe20000000f00 */
[----:B------:R-:W-:-:S04]  /*4480*/  IMAD.MOV.U32 R11, RZ, RZ, RZ ;  /* 0x000000ffff0b7224 */ /* 0x000fc800078e00ff */
[----:B--2---:R-:W-:-:S04]  /*4490*/  IMAD.WIDE.U32 R14, R13, R15, R10 ;  /* 0x0000000f0d0e7225 */ /* 0x004fc800078e000a */
[----:B------:R-:W-:Y:S01]  /*44a0*/  IMAD.MOV.U32 R8, RZ, RZ, R15 ;  /* 0x000000ffff087224 */ /* 0x000fe200078e000f */
[----:B------:R0:W-:Y:S02]  /*44b0*/  STL [R9], R14 ;  /* 0x0000000e09007387 */ /* 0x0001e40000100800 */
[----:B0-----:R-:W-:Y:S01]  /*44c0*/  VIADD R9, R9, 0x4 ;  /* 0x0000000409097836 */ /* 0x001fe20000000000 */
[----:B------:R-:W-:Y:S06]  /*44d0*/  @P5 BRA `(.L_x_36) ;  /* 0xfffffffc00c85947 */ /* 0x000fec000383ffff */
[----:B------:R0:W-:Y:S02]  /*44e0*/  STL [R1+0x18], R8 ;  /* 0x0000180801007387 */ /* 0x0001e40000100800 */
.L_x_35:
[----:B------:R-:W-:Y:S05]  /*44f0*/  BSYNC B0 ;  /* 0x0000000000007941 */ /* 0x000fea0003800000 */
.L_x_34:
[C---:B0-----:R-:W-:Y:S01]  /*4500*/  FMUL R8, R17.reuse, 0.63661974668502807617 ;  /* 0x3f22f98311087820 */ /* 0x041fe20000400000 */
[----:B------:R-:W-:Y:S01]  /*4510*/  FADD.FTZ R11, |R17|, -RZ ;  /* 0x800000ff110b7221 */ /* 0x000fe20000010200 */
[----:B------:R-:W-:Y:S04]  /*4520*/  BSSY B0, `(.L_x_37) ;  /* 0x0000044000007945 */ /* 0x000fe80003800000 */
[----:B------:R-:W0:Y:S01]  /*4530*/  F2I.FTZ.NTZ R8, R8 ;  /* 0x0000000800087305 */ /* 0x000e220000213100 */
        /* <DEDUP_REMOVED lines=8> */
[----:B------:R-:W-:Y:S01]  /*45c0*/  @!P5 MOV R8, RZ ;  /* 0x000000ff0008d202 */ /* 0x000fe20000000f00 */
[----:B------:R-:W-:Y:S06]  /*45d0*/  @!P5 BRA `(.L_x_38) ;  /* 0x0000000000e0d947 */ /* 0x000fec0003800000 */
[----:B------:R-:W-:Y:S01]  /*45e0*/  SHF.R.U32.HI R13, RZ, 0x17, R17 ;  /* 0x00000017ff0d7819 */ /* 0x000fe20000011611 */
[----:B------:R-:W-:Y:S01]  /*45f0*/  IMAD.SHL.U32 R11, R17, 0x100, RZ ;  /* 0x00000100110b7824 */ /* 0x000fe200078e00ff */
[----:B------:R-:W-:Y:S01]  /*4600*/  ULDC.64 UR6, c[0x4][0x8] ;  /* 0x0100020000067ab9 */ /* 0x000fe20000000a00 */
[----:B------:R-:W-:Y:S01]  /*4610*/  IMAD.MOV.U32 R8, RZ, RZ, RZ ;  /* 0x000000ffff087224 */ /* 0x000fe200078e00ff */
[----:B------:R-:W-:Y:S01]  /*4620*/  LOP3.LUT R9, R13, 0xe0, RZ, 0xc0, !PT ;  /* 0x000000e00d097812 */ /* 0x000fe200078ec0ff */
[----:B------:R-:W-:Y:S01]  /*4630*/  IMAD.MOV.U32 R16, RZ, RZ, RZ ;  /* 0x000000ffff107224 */ /* 0x000fe200078e00ff */
[----:B------:R-:W-:Y:S01]  /*4640*/  LOP3.LUT R11, R11, 0x80000000, RZ, 0xfc, !PT ;  /* 0x800000000b0b7812 */ /* 0x000fe200078efcff */
[----:B------:R-:W-:Y:S01]  /*4650*/  IMAD.MOV.U32 R20, RZ, RZ, RZ ;  /* 0x000000ffff147224 */ /* 0x000fe200078e00ff */
[----:B------:R-:W-:Y:S01]  /*4660*/  IADD3 R10, R9, -0x80, RZ ;  /* 0xffffff80090a7810 */ /* 0x000fe20007ffe0ff */
[----:B------:R-:W-:-:S03]  /*4670*/  IMAD.MOV.U32 R9, RZ, RZ, R1 ;  /* 0x000000ffff097224 */ /* 0x000fc600078e0001 */
[----:B------:R-:W-:-:S07]  /*4680*/  SHF.R.U32.HI R10, RZ, 0x5, R10 ;  /* 0x00000005ff0a7819 */ /* 0x000fce000001160a */
.L_x_39:
        /* <DEDUP_REMOVED lines=26> */
[----:B------:R-:W-:Y:S02]  /*4830*/  @P5 SHF.L.U32 R11, R10, R15, RZ ;  /* 0x0000000f0a0b5219 */ /* 0x000fe400000006ff */
[----:B------:R-:W-:-:S03]  /*4840*/  @P5 IADD3 R9, R13, R14, RZ ;  /* 0x0000000e0d095210 */ /* 0x000fc60007ffe0ff */
[----:B------:R-:W-:Y:S01]  /*4850*/  @P5 IMAD.IADD R10, R11, 0x1, R16 ;  /* 0x000000010b0a5824 */ /* 0x000fe200078e0210 */
[--C-:B0-----:R-:W-:Y:S02]  /*4860*/  SHF.R.U32.HI R8, RZ, 0x1e, R9.reuse ;  /* 0x0000001eff087819 */ /* 0x101fe40000011609 */
[----:B------:R-:W-:Y:S02]  /*4870*/  ISETP.GE.AND P5, PT, R17, RZ, PT ;  /* 0x000000ff1100720c */ /* 0x000fe40003fa6270 */
[----:B------:R-:W-:-:S04]  /*4880*/  SHF.L.W.U32.HI R9, R10, 0x2, R9 ;  /* 0x000000020a097819 */ /* 0x000fc80000010e09 */
[----:B------:R-:W-:-:S05]  /*4890*/  LEA.HI R8, R9, R8, RZ, 0x1 ;  /* 0x0000000809087211 */ /* 0x000fca00078f08ff */
[----:B------:R-:W-:Y:S01]  /*48a0*/  IMAD.MOV R11, RZ, RZ, -R8 ;  /* 0x000000ffff0b7224 */ /* 0x000fe200078e0a08 */
[----:B------:R-:W-:-:S03]  /*48b0*/  SHF.L.U32 R10, R10, 0x2, RZ ;  /* 0x000000020a0a7819 */ /* 0x000fc600000006ff */
[----:B------:R-:W-:Y:S01]  /*48c0*/  @!P5 IMAD.MOV.U32 R8, RZ, RZ, R11 ;  /* 0x000000ffff08d224 */ /* 0x000fe200078e000b */
[----:B------:R-:W-:-:S04]  /*48d0*/  SHF.R.S32.HI R11, RZ, 0x1f, R9 ;  /* 0x0000001fff0b7819 */ /* 0x000fc80000011409 */
[C---:B------:R-:W-:Y:S02]  /*48e0*/  LOP3.LUT R14, R11.reuse, R10, RZ, 0x3c, !PT ;  /* 0x0000000a0b0e7212 */ /* 0x040fe400078e3cff */
[----:B------:R-:W-:-:S04]  /*48f0*/  LOP3.LUT R15, R11, R9, RZ, 0x3c, !PT ;  /* 0x000000090b0f7212 */ /* 0x000fc800078e3cff */
[----:B------:R-:W0:Y:S02]  /*4900*/  I2F.F64.S64 R10, R14 ;  /* 0x0000000e000a7312 */ /* 0x000e240000301c00 */
[----:B0-----:R-:W-:Y:S01]  /*4910*/  DMUL R10, R10, UR6 ;  /* 0x000000060a0a7c28 */ /* 0x001fe20008000000 */
[----:B------:R-:W-:-:S09]  /*4920*/  LOP3.LUT R9, R9, R17, RZ, 0x3c, !PT ;  /* 0x0000001109097212 */ /* 0x000fd200078e3cff */
[----:B------:R-:W0:Y:S01]  /*4930*/  F2F.F32.F64 R10, R10 ;  /* 0x0000000a000a7310 */ /* 0x000e220000301000 */
[----:B------:R-:W-:-:S04]  /*4940*/  ISETP.GE.AND P5, PT, R9, RZ, PT ;  /* 0x000000ff0900720c */ /* 0x000fc80003fa6270 */
[----:B0-----:R-:W-:-:S09]  /*4950*/  FSEL R13, -R10, R10, !P5 ;  /* 0x0000000a0a0d7208 */ /* 0x001fd20006800100 */
.L_x_38:
[----:B------:R-:W-:Y:S05]  /*4960*/  BSYNC B0 ;  /* 0x0000000000007941 */ /* 0x000fea0003800000 */
.L_x_37:
[----:B------:R-:W-:Y:S01]  /*4970*/  LOP3.LUT R9, R8, 0x1, RZ, 0xc0, !PT ;  /* 0x0000000108097812 */ /* 0x000fe200078ec0ff */
[----:B------:R-:W-:Y:S01]  /*4980*/  FMUL.FTZ R18, R13, R13 ;  /* 0x0000000d0d127220 */ /* 0x000fe20000410000 */
[----:B------:R-:W-:Y:S01]  /*4990*/  FSEL R15, R2, RZ, P1 ;  /* 0x000000ff020f7208 */ /* 0x000fe20000800000 */
[----:B------:R-:W-:Y:S01]  /*49a0*/  VIADD R16, R8, 0x1 ;  /* 0x0000000108107836 */ /* 0x000fe20000000000 */
[----:B------:R-:W-:Y:S01]  /*49b0*/  ISETP.NE.U32.AND P1, PT, R9, 0x1, PT ;  /* 0x000000010900780c */ /* 0x000fe20003f25070 */
[----:B------:R-:W-:Y:S01]  /*49c0*/  IMAD.MOV.U32 R10, RZ, RZ, -0x46b2bead ;  /* 0xb94d4153ff0a7424 */ /* 0x000fe200078e00ff */
[----:B------:R-:W-:Y:S01]  /*49d0*/  MOV R11, 0x3c0885e4 ;  /* 0x3c0885e4000b7802 */ /* 0x000fe20000000f00 */
[----:B------:R-:W-:Y:S01]  /*49e0*/  IMAD.MOV.U32 R14, RZ, RZ, -0x41d55558 ;  /* 0xbe2aaaa8ff0e7424 */ /* 0x000fe200078e00ff */
[----:B------:R-:W-:Y:S02]  /*49f0*/  FSEL R2, R13, 1, !P1 ;  /* 0x3f8000000d027808 */ /* 0x000fe40004800000 */
[----:B------:R-:W-:-:S02]  /*4a00*/  ISETP.GE.AND P6, PT, R7, 0x1, PT ;  /* 0x000000010700780c */ /* 0x000fc40003fc6270 */
[----:B------:R-:W-:Y:S01]  /*4a10*/  ISETP.GE.AND P5, PT, R12, 0x1, PT ;  /* 0x000000010c00780c */ /* 0x000fe20003fa6270 */
[----:B------:R-:W-:Y:S01]  /*4a20*/  FFMA.FTZ R13, R18, R2, RZ ;  /* 0x00000002120d7223 */ /* 0x000fe200000100ff */
[----:B------:R-:W-:-:S03]  /*4a30*/  FSEL R4, R4, RZ, P4 ;  /* 0x000000ff04047208 */ /* 0x000fc60002000000 */
[----:B------:R-:W-:Y:S01]  /*4a40*/  @P1 IMAD.MOV.U32 R9, RZ, RZ, 0x37cbac00 ;  /* 0x37cbac00ff091424 */ /* 0x000fe200078e00ff */
[----:B------:R-:W-:Y:S01]  /*4a50*/  @P1 MOV R11, 0x3d2aaabb ;  /* 0x3d2aaabb000b1802 */ /* 0x000fe20000000f00 */
[----:B------:R-:W-:Y:S02]  /*4a60*/  @P1 IMAD.MOV.U32 R14, RZ, RZ, -0x41000001 ;  /* 0xbeffffffff0e1424 */ /* 0x000fe400078e00ff */
[----:B------:R-:W-:Y:S01]  /*4a70*/  @P1 FFMA.FTZ R10, R18, R9, -0.0013887860113754868507 ;  /* 0xbab607ed120a1423 */ /* 0x000fe20000010009 */
[----:B------:R-:W-:Y:S01]  /*4a80*/  LOP3.LUT P1, RZ, R16, 0x2, RZ, 0xc0, !PT ;  /* 0x0000000210ff7812 */ /* 0x000fe2000782c0ff */
[----:B------:R-:W0:Y:S01]  /*4a90*/  LDC.64 R8, c[0x0][0x220] ;  /* 0x00008800ff087b82 */ /* 0x000e220000000a00 */
[----:B------:R-:W-:Y:S01]  /*4aa0*/  @P6 FSEL R15, R3, RZ, P2 ;  /* 0x000000ff030f6208 */ /* 0x000fe20001000000 */
[----:B------:R-:W-:-:S04]  /*4ab0*/  FFMA.FTZ R11, R18, R10, R11 ;  /* 0x0000000a120b7223 */ /* 0x000fc8000001000b */
[----:B------:R-:W-:Y:S01]  /*4ac0*/  FFMA.FTZ R11, R18, R11, R14 ;  /* 0x0000000b120b7223 */ /* 0x000fe2000001000e */
[----:B------:R-:W-:-:S03]  /*4ad0*/  FSEL R14, R0, R5, !P0 ;  /* 0x00000005000e7208 */ /* 0x000fc60004000000 */
[----:B------:R-:W-:-:S04]  /*4ae0*/  FFMA.FTZ R2, R13, R11, R2 ;  /* 0x0000000b0d027223 */ /* 0x000fc80000010002 */
[----:B------:R-:W-:-:S05]  /*4af0*/  @P1 FFMA.FTZ R2, R2, -1, RZ ;  /* 0xbf80000002021823 */ /* 0x000fca00000100ff */
[----:B------:R-:W-:-:S04]  /*4b00*/  @P5 FSEL R4, R2, RZ, P3 ;  /* 0x000000ff02045208 */ /* 0x000fc80001800000 */
[----:B------:R-:W-:Y:S01]  /*4b10*/  FSEL R15, R15, R4, !P0 ;  /* 0x000000040f0f7208 */ /* 0x000fe20004000000 */
[----:B0-----:R-:W-:-:S05]  /*4b20*/  IMAD.WIDE R8, R6, 0x4, R8 ;  /* 0x0000000406087825 */ /* 0x001fca00078e0208 */
[----:B------:R-:W-:Y:S01]  /*4b30*/  STG.E.64 desc[UR4][R8.64], R14 ;  /* 0x0000000e08007986 */ /* 0x000fe2000c101b04 */
[----:B------:R-:W-:Y:S05]  /*4b40*/  EXIT ;  /* 0x000000000000794d */ /* 0x000fea0003800000 */
.L_x_40:
[----:B------:R-:W-:-:S00]  /*4b50*/  BRA `(.L_x_40) ;  /* 0xfffffffc00fc7947 */ /* 0x000fc0000383ffff */
[----:B------:R-:W-:-:S00]  /*4b60*/  NOP ;  /* 0x0000000000007918 */ /* 0x000fc00000000000 */
        /* <DEDUP_REMOVED lines=9> */
.L_x_41:


//--------------------- .nv.global.init           --------------------------
	.section	.nv.global.init,"aw",@progbits
	.align	4
.nv.global.init:
	.type		__cudart_i2opi_f,@object
	.size		__cudart_i2opi_f,(_$_str - __cudart_i2opi_f)
__cudart_i2opi_f:
        /*0000*/ 	.byte	0x41, 0x90, 0x43, 0x3c, 0x99, 0x95, 0x62, 0xdb, 0xc0, 0xdd, 0x34, 0xf5, 0xd1, 0x57, 0x27, 0xfc
        /*0010*/ 	.byte	0x29, 0x15, 0x44, 0x4e, 0x6e, 0x83, 0xf9, 0xa2
	.type		_$_str,@object
	.size		_$_str,(.L_0 - _$_str)
_$_str:
        /*0018*/ 	.byte	0x5f, 0x5f, 0x43, 0x55, 0x44, 0x41, 0x5f, 0x46, 0x54, 0x5a, 0x00
.L_0:


//--------------------- .nv.constant0.triton_poi_fused_cat_2 --------------------------
	.section	.nv.constant0.triton_poi_fused_cat_2,"a",@progbits
	.sectionflags	@""
	.align	4
.nv.constant0.triton_poi_fused_cat_2:
	.zero		556
